//
// Generated by NVIDIA NVVM Compiler
//
// Compiler Build ID: CL-36424714
// Cuda compilation tools, release 13.0, V13.0.88
// Based on NVVM 20.0.0
//

.version 9.0
.target sm_100
.address_size 64

	// .globl	conv2d_kernel
.extern .shared .align 16 .b8 sdata[];
.extern .shared .align 16 .b8 tile[];

.visible .entry conv2d_kernel(
	.param .u64 .ptr .align 1 conv2d_kernel_param_0,
	.param .u64 .ptr .align 1 conv2d_kernel_param_1,
	.param .u64 .ptr .align 1 conv2d_kernel_param_2,
	.param .u64 .ptr .align 1 conv2d_kernel_param_3,
	.param .u32 conv2d_kernel_param_4,
	.param .u32 conv2d_kernel_param_5,
	.param .u32 conv2d_kernel_param_6,
	.param .u32 conv2d_kernel_param_7,
	.param .u32 conv2d_kernel_param_8,
	.param .u32 conv2d_kernel_param_9,
	.param .u32 conv2d_kernel_param_10,
	.param .u32 conv2d_kernel_param_11,
	.param .u32 conv2d_kernel_param_12,
	.param .u32 conv2d_kernel_param_13,
	.param .u32 conv2d_kernel_param_14,
	.param .u32 conv2d_kernel_param_15,
	.param .u32 conv2d_kernel_param_16
)
{
	.reg .pred 	%p<25>;
	.reg .b32 	%r<83>;
	.reg .b32 	%f<126>;
	.reg .b64 	%rd<34>;

	ld.param.u64 	%rd9, [conv2d_kernel_param_0];
	ld.param.u64 	%rd10, [conv2d_kernel_param_1];
	ld.param.u32 	%r44, [conv2d_kernel_param_4];
	ld.param.u32 	%r32, [conv2d_kernel_param_5];
	ld.param.u32 	%r33, [conv2d_kernel_param_6];
	ld.param.u32 	%r34, [conv2d_kernel_param_7];
	ld.param.u32 	%r35, [conv2d_kernel_param_8];
	ld.param.u32 	%r36, [conv2d_kernel_param_9];
	ld.param.u32 	%r37, [conv2d_kernel_param_10];
	ld.param.u32 	%r38, [conv2d_kernel_param_11];
	ld.param.u32 	%r39, [conv2d_kernel_param_12];
	ld.param.u32 	%r40, [conv2d_kernel_param_13];
	ld.param.u32 	%r41, [conv2d_kernel_param_14];
	ld.param.u32 	%r42, [conv2d_kernel_param_15];
	ld.param.u32 	%r43, [conv2d_kernel_param_16];
	cvta.to.global.u64 	%rd1, %rd10;
	cvta.to.global.u64 	%rd2, %rd9;
	mov.u32 	%r45, %ctaid.x;
	mov.u32 	%r46, %ntid.x;
	mov.u32 	%r47, %tid.x;
	mad.lo.s32 	%r1, %r45, %r46, %r47;
	mul.lo.s32 	%r48, %r35, %r44;
	mul.lo.s32 	%r49, %r48, %r42;
	mul.lo.s32 	%r50, %r49, %r43;
	setp.ge.s32 	%p2, %r1, %r50;
	mov.f32 	%f118, 0f00000000;
	@%p2 bra 	$L__BB0_11;
	div.s32 	%r51, %r1, %r35;
	mul.lo.s32 	%r52, %r51, %r35;
	sub.s32 	%r2, %r1, %r52;
	div.s32 	%r4, %r51, %r43;
	mul.lo.s32 	%r53, %r4, %r43;
	sub.s32 	%r3, %r51, %r53;
	setp.lt.s32 	%p3, %r36, 1;
	@%p3 bra 	$L__BB0_8;
	setp.lt.s32 	%p4, %r37, 1;
	div.s32 	%r7, %r4, %r42;
	mul.lo.s32 	%r54, %r7, %r42;
	sub.s32 	%r55, %r4, %r54;
	mul.lo.s32 	%r56, %r55, %r38;
	sub.s32 	%r5, %r56, %r40;
	mul.lo.s32 	%r57, %r3, %r39;
	sub.s32 	%r6, %r57, %r41;
	@%p4 bra 	$L__BB0_8;
	and.b32  	%r8, %r34, 15;
	and.b32  	%r9, %r34, 7;
	and.b32  	%r10, %r34, 2147483632;
	and.b32  	%r11, %r34, 3;
	neg.s32 	%r12, %r10;
	add.s64 	%rd3, %rd2, 32;
	add.s64 	%rd4, %rd1, 32;
	mul.lo.s32 	%r13, %r7, %r32;
	mov.f32 	%f118, 0f00000000;
	mov.b32 	%r75, 0;
$L__BB0_4:
	add.s32 	%r60, %r5, %r75;
	setp.gt.s32 	%p5, %r60, -1;
	setp.lt.s32 	%p6, %r60, %r32;
	and.pred  	%p1, %p5, %p6;
	mov.b32 	%r76, 0;
$L__BB0_5:
	setp.gt.s32 	%p7, %r34, 0;
	add.s32 	%r16, %r6, %r76;
	setp.gt.s32 	%p8, %r16, -1;
	setp.lt.s32 	%p9, %r16, %r33;
	and.pred  	%p10, %p8, %p9;
	and.pred  	%p11, %p1, %p10;
	and.pred  	%p12, %p11, %p7;
	@%p12 bra 	$L__BB0_12;
$L__BB0_6:
	add.s32 	%r76, %r76, 1;
	setp.eq.s32 	%p22, %r76, %r37;
	@%p22 bra 	$L__BB0_7;
	bra.uni 	$L__BB0_5;
$L__BB0_7:
	add.s32 	%r75, %r75, 1;
	setp.ne.s32 	%p23, %r75, %r36;
	@%p23 bra 	$L__BB0_4;
$L__BB0_8:
	ld.param.u64 	%rd31, [conv2d_kernel_param_2];
	setp.eq.s64 	%p24, %rd31, 0;
	@%p24 bra 	$L__BB0_10;
	ld.param.u64 	%rd32, [conv2d_kernel_param_2];
	cvta.to.global.u64 	%rd25, %rd32;
	mul.wide.s32 	%rd26, %r2, 4;
	add.s64 	%rd27, %rd25, %rd26;
	ld.global.nc.f32 	%f113, [%rd27];
	add.f32 	%f118, %f118, %f113;
$L__BB0_10:
	ld.param.u64 	%rd33, [conv2d_kernel_param_3];
	cvta.to.global.u64 	%rd28, %rd33;
	mul.wide.s32 	%rd29, %r1, 4;
	add.s64 	%rd30, %rd28, %rd29;
	st.global.f32 	[%rd30], %f118;
$L__BB0_11:
	ret;
$L__BB0_12:
	setp.lt.u32 	%p13, %r34, 16;
	add.s32 	%r63, %r60, %r13;
	mad.lo.s32 	%r64, %r63, %r33, %r16;
	mul.lo.s32 	%r24, %r64, %r34;
	mad.lo.s32 	%r65, %r2, %r36, %r75;
	mad.lo.s32 	%r66, %r65, %r37, %r76;
	mul.lo.s32 	%r25, %r66, %r34;
	mov.b32 	%r81, 0;
	mov.u32 	%r77, %r25;
	mov.u32 	%r78, %r24;
	mov.u32 	%r79, %r12;
	@%p13 bra 	$L__BB0_13;
	bra.uni 	$L__BB0_23;
$L__BB0_13:
	setp.eq.s32 	%p15, %r8, 0;
	@%p15 bra 	$L__BB0_6;
	add.s32 	%r67, %r8, -1;
	setp.lt.u32 	%p16, %r67, 7;
	@%p16 bra 	$L__BB0_16;
	add.s32 	%r68, %r81, %r24;
	add.s32 	%r69, %r81, %r25;
	mul.wide.s32 	%rd15, %r68, 4;
	add.s64 	%rd16, %rd2, %rd15;
	ld.global.nc.f32 	%f72, [%rd16];
	mul.wide.s32 	%rd17, %r69, 4;
	add.s64 	%rd18, %rd1, %rd17;
	ld.global.nc.f32 	%f73, [%rd18];
	fma.rn.f32 	%f74, %f72, %f73, %f118;
	ld.global.nc.f32 	%f75, [%rd16+4];
	ld.global.nc.f32 	%f76, [%rd18+4];
	fma.rn.f32 	%f77, %f75, %f76, %f74;
	ld.global.nc.f32 	%f78, [%rd16+8];
	ld.global.nc.f32 	%f79, [%rd18+8];
	fma.rn.f32 	%f80, %f78, %f79, %f77;
	ld.global.nc.f32 	%f81, [%rd16+12];
	ld.global.nc.f32 	%f82, [%rd18+12];
	fma.rn.f32 	%f83, %f81, %f82, %f80;
	ld.global.nc.f32 	%f84, [%rd16+16];
	ld.global.nc.f32 	%f85, [%rd18+16];
	fma.rn.f32 	%f86, %f84, %f85, %f83;
	ld.global.nc.f32 	%f87, [%rd16+20];
	ld.global.nc.f32 	%f88, [%rd18+20];
	fma.rn.f32 	%f89, %f87, %f88, %f86;
	ld.global.nc.f32 	%f90, [%rd16+24];
	ld.global.nc.f32 	%f91, [%rd18+24];
	fma.rn.f32 	%f92, %f90, %f91, %f89;
	ld.global.nc.f32 	%f93, [%rd16+28];
	ld.global.nc.f32 	%f94, [%rd18+28];
	fma.rn.f32 	%f118, %f93, %f94, %f92;
	add.s32 	%r81, %r81, 8;
$L__BB0_16:
	setp.eq.s32 	%p17, %r9, 0;
	@%p17 bra 	$L__BB0_6;
	add.s32 	%r70, %r9, -1;
	setp.lt.u32 	%p18, %r70, 3;
	@%p18 bra 	$L__BB0_19;
	add.s32 	%r71, %r81, %r24;
	add.s32 	%r72, %r81, %r25;
	mul.wide.s32 	%rd19, %r71, 4;
	add.s64 	%rd20, %rd2, %rd19;
	ld.global.nc.f32 	%f96, [%rd20];
	mul.wide.s32 	%rd21, %r72, 4;
	add.s64 	%rd22, %rd1, %rd21;
	ld.global.nc.f32 	%f97, [%rd22];
	fma.rn.f32 	%f98, %f96, %f97, %f118;
	ld.global.nc.f32 	%f99, [%rd20+4];
	ld.global.nc.f32 	%f100, [%rd22+4];
	fma.rn.f32 	%f101, %f99, %f100, %f98;
	ld.global.nc.f32 	%f102, [%rd20+8];
	ld.global.nc.f32 	%f103, [%rd22+8];
	fma.rn.f32 	%f104, %f102, %f103, %f101;
	ld.global.nc.f32 	%f105, [%rd20+12];
	ld.global.nc.f32 	%f106, [%rd22+12];
	fma.rn.f32 	%f118, %f105, %f106, %f104;
	add.s32 	%r81, %r81, 4;
$L__BB0_19:
	setp.eq.s32 	%p19, %r11, 0;
	@%p19 bra 	$L__BB0_6;
	setp.eq.s32 	%p20, %r11, 1;
	add.s32 	%r73, %r81, %r24;
	add.s32 	%r74, %r81, %r25;
	mul.wide.s32 	%rd23, %r73, 4;
	add.s64 	%rd5, %rd2, %rd23;
	ld.global.nc.f32 	%f107, [%rd5];
	mul.wide.s32 	%rd24, %r74, 4;
	add.s64 	%rd6, %rd1, %rd24;
	ld.global.nc.f32 	%f108, [%rd6];
	fma.rn.f32 	%f118, %f107, %f108, %f118;
	@%p20 bra 	$L__BB0_6;
	setp.eq.s32 	%p21, %r11, 2;
	ld.global.nc.f32 	%f109, [%rd5+4];
	ld.global.nc.f32 	%f110, [%rd6+4];
	fma.rn.f32 	%f118, %f109, %f110, %f118;
	@%p21 bra 	$L__BB0_6;
	ld.global.nc.f32 	%f111, [%rd5+8];
	ld.global.nc.f32 	%f112, [%rd6+8];
	fma.rn.f32 	%f118, %f111, %f112, %f118;
	bra.uni 	$L__BB0_6;
$L__BB0_23:
	.pragma "nounroll";
	mul.wide.s32 	%rd11, %r78, 4;
	add.s64 	%rd12, %rd3, %rd11;
	mul.wide.s32 	%rd13, %r77, 4;
	add.s64 	%rd14, %rd4, %rd13;
	ld.global.nc.f32 	%f24, [%rd12+-32];
	ld.global.nc.f32 	%f25, [%rd14+-32];
	fma.rn.f32 	%f26, %f24, %f25, %f118;
	ld.global.nc.f32 	%f27, [%rd12+-28];
	ld.global.nc.f32 	%f28, [%rd14+-28];
	fma.rn.f32 	%f29, %f27, %f28, %f26;
	ld.global.nc.f32 	%f30, [%rd12+-24];
	ld.global.nc.f32 	%f31, [%rd14+-24];
	fma.rn.f32 	%f32, %f30, %f31, %f29;
	ld.global.nc.f32 	%f33, [%rd12+-20];
	ld.global.nc.f32 	%f34, [%rd14+-20];
	fma.rn.f32 	%f35, %f33, %f34, %f32;
	ld.global.nc.f32 	%f36, [%rd12+-16];
	ld.global.nc.f32 	%f37, [%rd14+-16];
	fma.rn.f32 	%f38, %f36, %f37, %f35;
	ld.global.nc.f32 	%f39, [%rd12+-12];
	ld.global.nc.f32 	%f40, [%rd14+-12];
	fma.rn.f32 	%f41, %f39, %f40, %f38;
	ld.global.nc.f32 	%f42, [%rd12+-8];
	ld.global.nc.f32 	%f43, [%rd14+-8];
	fma.rn.f32 	%f44, %f42, %f43, %f41;
	ld.global.nc.f32 	%f45, [%rd12+-4];
	ld.global.nc.f32 	%f46, [%rd14+-4];
	fma.rn.f32 	%f47, %f45, %f46, %f44;
	ld.global.nc.f32 	%f48, [%rd12];
	ld.global.nc.f32 	%f49, [%rd14];
	fma.rn.f32 	%f50, %f48, %f49, %f47;
	ld.global.nc.f32 	%f51, [%rd12+4];
	ld.global.nc.f32 	%f52, [%rd14+4];
	fma.rn.f32 	%f53, %f51, %f52, %f50;
	ld.global.nc.f32 	%f54, [%rd12+8];
	ld.global.nc.f32 	%f55, [%rd14+8];
	fma.rn.f32 	%f56, %f54, %f55, %f53;
	ld.global.nc.f32 	%f57, [%rd12+12];
	ld.global.nc.f32 	%f58, [%rd14+12];
	fma.rn.f32 	%f59, %f57, %f58, %f56;
	ld.global.nc.f32 	%f60, [%rd12+16];
	ld.global.nc.f32 	%f61, [%rd14+16];
	fma.rn.f32 	%f62, %f60, %f61, %f59;
	ld.global.nc.f32 	%f63, [%rd12+20];
	ld.global.nc.f32 	%f64, [%rd14+20];
	fma.rn.f32 	%f65, %f63, %f64, %f62;
	ld.global.nc.f32 	%f66, [%rd12+24];
	ld.global.nc.f32 	%f67, [%rd14+24];
	fma.rn.f32 	%f68, %f66, %f67, %f65;
	ld.global.nc.f32 	%f69, [%rd12+28];
	ld.global.nc.f32 	%f70, [%rd14+28];
	fma.rn.f32 	%f118, %f69, %f70, %f68;
	add.s32 	%r79, %r79, 16;
	add.s32 	%r78, %r78, 16;
	add.s32 	%r77, %r77, 16;
	setp.eq.s32 	%p14, %r79, 0;
	mov.u32 	%r81, %r10;
	@%p14 bra 	$L__BB0_13;
	bra.uni 	$L__BB0_23;

}
	// .globl	conv2d_relu_kernel
.visible .entry conv2d_relu_kernel(
	.param .u64 .ptr .align 1 conv2d_relu_kernel_param_0,
	.param .u64 .ptr .align 1 conv2d_relu_kernel_param_1,
	.param .u64 .ptr .align 1 conv2d_relu_kernel_param_2,
	.param .u64 .ptr .align 1 conv2d_relu_kernel_param_3,
	.param .u32 conv2d_relu_kernel_param_4,
	.param .u32 conv2d_relu_kernel_param_5,
	.param .u32 conv2d_relu_kernel_param_6,
	.param .u32 conv2d_relu_kernel_param_7,
	.param .u32 conv2d_relu_kernel_param_8,
	.param .u32 conv2d_relu_kernel_param_9,
	.param .u32 conv2d_relu_kernel_param_10,
	.param .u32 conv2d_relu_kernel_param_11,
	.param .u32 conv2d_relu_kernel_param_12,
	.param .u32 conv2d_relu_kernel_param_13,
	.param .u32 conv2d_relu_kernel_param_14,
	.param .u32 conv2d_relu_kernel_param_15,
	.param .u32 conv2d_relu_kernel_param_16
)
{
	.reg .pred 	%p<25>;
	.reg .b32 	%r<83>;
	.reg .b32 	%f<127>;
	.reg .b64 	%rd<34>;

	ld.param.u64 	%rd9, [conv2d_relu_kernel_param_0];
	ld.param.u64 	%rd10, [conv2d_relu_kernel_param_1];
	ld.param.u32 	%r44, [conv2d_relu_kernel_param_4];
	ld.param.u32 	%r32, [conv2d_relu_kernel_param_5];
	ld.param.u32 	%r33, [conv2d_relu_kernel_param_6];
	ld.param.u32 	%r34, [conv2d_relu_kernel_param_7];
	ld.param.u32 	%r35, [conv2d_relu_kernel_param_8];
	ld.param.u32 	%r36, [conv2d_relu_kernel_param_9];
	ld.param.u32 	%r37, [conv2d_relu_kernel_param_10];
	ld.param.u32 	%r38, [conv2d_relu_kernel_param_11];
	ld.param.u32 	%r39, [conv2d_relu_kernel_param_12];
	ld.param.u32 	%r40, [conv2d_relu_kernel_param_13];
	ld.param.u32 	%r41, [conv2d_relu_kernel_param_14];
	ld.param.u32 	%r42, [conv2d_relu_kernel_param_15];
	ld.param.u32 	%r43, [conv2d_relu_kernel_param_16];
	cvta.to.global.u64 	%rd1, %rd10;
	cvta.to.global.u64 	%rd2, %rd9;
	mov.u32 	%r45, %ctaid.x;
	mov.u32 	%r46, %ntid.x;
	mov.u32 	%r47, %tid.x;
	mad.lo.s32 	%r1, %r45, %r46, %r47;
	mul.lo.s32 	%r48, %r35, %r44;
	mul.lo.s32 	%r49, %r48, %r42;
	mul.lo.s32 	%r50, %r49, %r43;
	setp.ge.s32 	%p2, %r1, %r50;
	mov.f32 	%f119, 0f00000000;
	@%p2 bra 	$L__BB1_11;
	div.s32 	%r51, %r1, %r35;
	mul.lo.s32 	%r52, %r51, %r35;
	sub.s32 	%r2, %r1, %r52;
	div.s32 	%r4, %r51, %r43;
	mul.lo.s32 	%r53, %r4, %r43;
	sub.s32 	%r3, %r51, %r53;
	setp.lt.s32 	%p3, %r36, 1;
	@%p3 bra 	$L__BB1_8;
	setp.lt.s32 	%p4, %r37, 1;
	div.s32 	%r7, %r4, %r42;
	mul.lo.s32 	%r54, %r7, %r42;
	sub.s32 	%r55, %r4, %r54;
	mul.lo.s32 	%r56, %r55, %r38;
	sub.s32 	%r5, %r56, %r40;
	mul.lo.s32 	%r57, %r3, %r39;
	sub.s32 	%r6, %r57, %r41;
	@%p4 bra 	$L__BB1_8;
	and.b32  	%r8, %r34, 15;
	and.b32  	%r9, %r34, 7;
	and.b32  	%r10, %r34, 2147483632;
	and.b32  	%r11, %r34, 3;
	neg.s32 	%r12, %r10;
	add.s64 	%rd3, %rd2, 32;
	add.s64 	%rd4, %rd1, 32;
	mul.lo.s32 	%r13, %r7, %r32;
	mov.f32 	%f119, 0f00000000;
	mov.b32 	%r75, 0;
$L__BB1_4:
	add.s32 	%r60, %r5, %r75;
	setp.gt.s32 	%p5, %r60, -1;
	setp.lt.s32 	%p6, %r60, %r32;
	and.pred  	%p1, %p5, %p6;
	mov.b32 	%r76, 0;
$L__BB1_5:
	setp.gt.s32 	%p7, %r34, 0;
	add.s32 	%r16, %r6, %r76;
	setp.gt.s32 	%p8, %r16, -1;
	setp.lt.s32 	%p9, %r16, %r33;
	and.pred  	%p10, %p8, %p9;
	and.pred  	%p11, %p1, %p10;
	and.pred  	%p12, %p11, %p7;
	@%p12 bra 	$L__BB1_12;
$L__BB1_6:
	add.s32 	%r76, %r76, 1;
	setp.eq.s32 	%p22, %r76, %r37;
	@%p22 bra 	$L__BB1_7;
	bra.uni 	$L__BB1_5;
$L__BB1_7:
	add.s32 	%r75, %r75, 1;
	setp.ne.s32 	%p23, %r75, %r36;
	@%p23 bra 	$L__BB1_4;
$L__BB1_8:
	ld.param.u64 	%rd31, [conv2d_relu_kernel_param_2];
	setp.eq.s64 	%p24, %rd31, 0;
	@%p24 bra 	$L__BB1_10;
	ld.param.u64 	%rd32, [conv2d_relu_kernel_param_2];
	cvta.to.global.u64 	%rd25, %rd32;
	mul.wide.s32 	%rd26, %r2, 4;
	add.s64 	%rd27, %rd25, %rd26;
	ld.global.nc.f32 	%f113, [%rd27];
	add.f32 	%f119, %f119, %f113;
$L__BB1_10:
	ld.param.u64 	%rd33, [conv2d_relu_kernel_param_3];
	max.f32 	%f114, %f119, 0f00000000;
	cvta.to.global.u64 	%rd28, %rd33;
	mul.wide.s32 	%rd29, %r1, 4;
	add.s64 	%rd30, %rd28, %rd29;
	st.global.f32 	[%rd30], %f114;
$L__BB1_11:
	ret;
$L__BB1_12:
	setp.lt.u32 	%p13, %r34, 16;
	add.s32 	%r63, %r60, %r13;
	mad.lo.s32 	%r64, %r63, %r33, %r16;
	mul.lo.s32 	%r24, %r64, %r34;
	mad.lo.s32 	%r65, %r2, %r36, %r75;
	mad.lo.s32 	%r66, %r65, %r37, %r76;
	mul.lo.s32 	%r25, %r66, %r34;
	mov.b32 	%r81, 0;
	mov.u32 	%r77, %r25;
	mov.u32 	%r78, %r24;
	mov.u32 	%r79, %r12;
	@%p13 bra 	$L__BB1_13;
	bra.uni 	$L__BB1_23;
$L__BB1_13:
	setp.eq.s32 	%p15, %r8, 0;
	@%p15 bra 	$L__BB1_6;
	add.s32 	%r67, %r8, -1;
	setp.lt.u32 	%p16, %r67, 7;
	@%p16 bra 	$L__BB1_16;
	add.s32 	%r68, %r81, %r24;
	add.s32 	%r69, %r81, %r25;
	mul.wide.s32 	%rd15, %r68, 4;
	add.s64 	%rd16, %rd2, %rd15;
	ld.global.nc.f32 	%f72, [%rd16];
	mul.wide.s32 	%rd17, %r69, 4;
	add.s64 	%rd18, %rd1, %rd17;
	ld.global.nc.f32 	%f73, [%rd18];
	fma.rn.f32 	%f74, %f72, %f73, %f119;
	ld.global.nc.f32 	%f75, [%rd16+4];
	ld.global.nc.f32 	%f76, [%rd18+4];
	fma.rn.f32 	%f77, %f75, %f76, %f74;
	ld.global.nc.f32 	%f78, [%rd16+8];
	ld.global.nc.f32 	%f79, [%rd18+8];
	fma.rn.f32 	%f80, %f78, %f79, %f77;
	ld.global.nc.f32 	%f81, [%rd16+12];
	ld.global.nc.f32 	%f82, [%rd18+12];
	fma.rn.f32 	%f83, %f81, %f82, %f80;
	ld.global.nc.f32 	%f84, [%rd16+16];
	ld.global.nc.f32 	%f85, [%rd18+16];
	fma.rn.f32 	%f86, %f84, %f85, %f83;
	ld.global.nc.f32 	%f87, [%rd16+20];
	ld.global.nc.f32 	%f88, [%rd18+20];
	fma.rn.f32 	%f89, %f87, %f88, %f86;
	ld.global.nc.f32 	%f90, [%rd16+24];
	ld.global.nc.f32 	%f91, [%rd18+24];
	fma.rn.f32 	%f92, %f90, %f91, %f89;
	ld.global.nc.f32 	%f93, [%rd16+28];
	ld.global.nc.f32 	%f94, [%rd18+28];
	fma.rn.f32 	%f119, %f93, %f94, %f92;
	add.s32 	%r81, %r81, 8;
$L__BB1_16:
	setp.eq.s32 	%p17, %r9, 0;
	@%p17 bra 	$L__BB1_6;
	add.s32 	%r70, %r9, -1;
	setp.lt.u32 	%p18, %r70, 3;
	@%p18 bra 	$L__BB1_19;
	add.s32 	%r71, %r81, %r24;
	add.s32 	%r72, %r81, %r25;
	mul.wide.s32 	%rd19, %r71, 4;
	add.s64 	%rd20, %rd2, %rd19;
	ld.global.nc.f32 	%f96, [%rd20];
	mul.wide.s32 	%rd21, %r72, 4;
	add.s64 	%rd22, %rd1, %rd21;
	ld.global.nc.f32 	%f97, [%rd22];
	fma.rn.f32 	%f98, %f96, %f97, %f119;
	ld.global.nc.f32 	%f99, [%rd20+4];
	ld.global.nc.f32 	%f100, [%rd22+4];
	fma.rn.f32 	%f101, %f99, %f100, %f98;
	ld.global.nc.f32 	%f102, [%rd20+8];
	ld.global.nc.f32 	%f103, [%rd22+8];
	fma.rn.f32 	%f104, %f102, %f103, %f101;
	ld.global.nc.f32 	%f105, [%rd20+12];
	ld.global.nc.f32 	%f106, [%rd22+12];
	fma.rn.f32 	%f119, %f105, %f106, %f104;
	add.s32 	%r81, %r81, 4;
$L__BB1_19:
	setp.eq.s32 	%p19, %r11, 0;
	@%p19 bra 	$L__BB1_6;
	setp.eq.s32 	%p20, %r11, 1;
	add.s32 	%r73, %r81, %r24;
	add.s32 	%r74, %r81, %r25;
	mul.wide.s32 	%rd23, %r73, 4;
	add.s64 	%rd5, %rd2, %rd23;
	ld.global.nc.f32 	%f107, [%rd5];
	mul.wide.s32 	%rd24, %r74, 4;
	add.s64 	%rd6, %rd1, %rd24;
	ld.global.nc.f32 	%f108, [%rd6];
	fma.rn.f32 	%f119, %f107, %f108, %f119;
	@%p20 bra 	$L__BB1_6;
	setp.eq.s32 	%p21, %r11, 2;
	ld.global.nc.f32 	%f109, [%rd5+4];
	ld.global.nc.f32 	%f110, [%rd6+4];
	fma.rn.f32 	%f119, %f109, %f110, %f119;
	@%p21 bra 	$L__BB1_6;
	ld.global.nc.f32 	%f111, [%rd5+8];
	ld.global.nc.f32 	%f112, [%rd6+8];
	fma.rn.f32 	%f119, %f111, %f112, %f119;
	bra.uni 	$L__BB1_6;
$L__BB1_23:
	.pragma "nounroll";
	mul.wide.s32 	%rd11, %r78, 4;
	add.s64 	%rd12, %rd3, %rd11;
	mul.wide.s32 	%rd13, %r77, 4;
	add.s64 	%rd14, %rd4, %rd13;
	ld.global.nc.f32 	%f24, [%rd12+-32];
	ld.global.nc.f32 	%f25, [%rd14+-32];
	fma.rn.f32 	%f26, %f24, %f25, %f119;
	ld.global.nc.f32 	%f27, [%rd12+-28];
	ld.global.nc.f32 	%f28, [%rd14+-28];
	fma.rn.f32 	%f29, %f27, %f28, %f26;
	ld.global.nc.f32 	%f30, [%rd12+-24];
	ld.global.nc.f32 	%f31, [%rd14+-24];
	fma.rn.f32 	%f32, %f30, %f31, %f29;
	ld.global.nc.f32 	%f33, [%rd12+-20];
	ld.global.nc.f32 	%f34, [%rd14+-20];
	fma.rn.f32 	%f35, %f33, %f34, %f32;
	ld.global.nc.f32 	%f36, [%rd12+-16];
	ld.global.nc.f32 	%f37, [%rd14+-16];
	fma.rn.f32 	%f38, %f36, %f37, %f35;
	ld.global.nc.f32 	%f39, [%rd12+-12];
	ld.global.nc.f32 	%f40, [%rd14+-12];
	fma.rn.f32 	%f41, %f39, %f40, %f38;
	ld.global.nc.f32 	%f42, [%rd12+-8];
	ld.global.nc.f32 	%f43, [%rd14+-8];
	fma.rn.f32 	%f44, %f42, %f43, %f41;
	ld.global.nc.f32 	%f45, [%rd12+-4];
	ld.global.nc.f32 	%f46, [%rd14+-4];
	fma.rn.f32 	%f47, %f45, %f46, %f44;
	ld.global.nc.f32 	%f48, [%rd12];
	ld.global.nc.f32 	%f49, [%rd14];
	fma.rn.f32 	%f50, %f48, %f49, %f47;
	ld.global.nc.f32 	%f51, [%rd12+4];
	ld.global.nc.f32 	%f52, [%rd14+4];
	fma.rn.f32 	%f53, %f51, %f52, %f50;
	ld.global.nc.f32 	%f54, [%rd12+8];
	ld.global.nc.f32 	%f55, [%rd14+8];
	fma.rn.f32 	%f56, %f54, %f55, %f53;
	ld.global.nc.f32 	%f57, [%rd12+12];
	ld.global.nc.f32 	%f58, [%rd14+12];
	fma.rn.f32 	%f59, %f57, %f58, %f56;
	ld.global.nc.f32 	%f60, [%rd12+16];
	ld.global.nc.f32 	%f61, [%rd14+16];
	fma.rn.f32 	%f62, %f60, %f61, %f59;
	ld.global.nc.f32 	%f63, [%rd12+20];
	ld.global.nc.f32 	%f64, [%rd14+20];
	fma.rn.f32 	%f65, %f63, %f64, %f62;
	ld.global.nc.f32 	%f66, [%rd12+24];
	ld.global.nc.f32 	%f67, [%rd14+24];
	fma.rn.f32 	%f68, %f66, %f67, %f65;
	ld.global.nc.f32 	%f69, [%rd12+28];
	ld.global.nc.f32 	%f70, [%rd14+28];
	fma.rn.f32 	%f119, %f69, %f70, %f68;
	add.s32 	%r79, %r79, 16;
	add.s32 	%r78, %r78, 16;
	add.s32 	%r77, %r77, 16;
	setp.eq.s32 	%p14, %r79, 0;
	mov.u32 	%r81, %r10;
	@%p14 bra 	$L__BB1_13;
	bra.uni 	$L__BB1_23;

}
	// .globl	max_pool2d_kernel
.visible .entry max_pool2d_kernel(
	.param .u64 .ptr .align 1 max_pool2d_kernel_param_0,
	.param .u64 .ptr .align 1 max_pool2d_kernel_param_1,
	.param .u32 max_pool2d_kernel_param_2,
	.param .u32 max_pool2d_kernel_param_3,
	.param .u32 max_pool2d_kernel_param_4,
	.param .u32 max_pool2d_kernel_param_5,
	.param .u32 max_pool2d_kernel_param_6,
	.param .u32 max_pool2d_kernel_param_7,
	.param .u32 max_pool2d_kernel_param_8,
	.param .u32 max_pool2d_kernel_param_9,
	.param .u32 max_pool2d_kernel_param_10,
	.param .u32 max_pool2d_kernel_param_11
)
{
	.reg .pred 	%p<57>;
	.reg .b32 	%r<133>;
	.reg .b32 	%f<86>;
	.reg .b64 	%rd<37>;

	ld.param.u64 	%rd3, [max_pool2d_kernel_param_0];
	ld.param.u64 	%rd2, [max_pool2d_kernel_param_1];
	ld.param.u32 	%r69, [max_pool2d_kernel_param_2];
	ld.param.u32 	%r60, [max_pool2d_kernel_param_3];
	ld.param.u32 	%r61, [max_pool2d_kernel_param_4];
	ld.param.u32 	%r62, [max_pool2d_kernel_param_5];
	ld.param.u32 	%r63, [max_pool2d_kernel_param_6];
	ld.param.u32 	%r64, [max_pool2d_kernel_param_7];
	ld.param.u32 	%r65, [max_pool2d_kernel_param_8];
	ld.param.u32 	%r66, [max_pool2d_kernel_param_9];
	ld.param.u32 	%r67, [max_pool2d_kernel_param_10];
	ld.param.u32 	%r68, [max_pool2d_kernel_param_11];
	cvta.to.global.u64 	%rd1, %rd3;
	mov.u32 	%r70, %ctaid.x;
	mov.u32 	%r71, %ntid.x;
	mov.u32 	%r72, %tid.x;
	mad.lo.s32 	%r1, %r70, %r71, %r72;
	mul.lo.s32 	%r73, %r62, %r69;
	mul.lo.s32 	%r74, %r73, %r67;
	mul.lo.s32 	%r75, %r74, %r68;
	setp.ge.s32 	%p1, %r1, %r75;
	mov.f32 	%f64, 0fFF800000;
	@%p1 bra 	$L__BB2_46;
	rem.s32 	%r2, %r1, %r62;
	setp.lt.s32 	%p2, %r63, 1;
	@%p2 bra 	$L__BB2_45;
	div.s32 	%r76, %r1, %r62;
	div.s32 	%r77, %r76, %r68;
	setp.lt.s32 	%p3, %r64, 1;
	div.s32 	%r5, %r77, %r67;
	mul.lo.s32 	%r78, %r5, %r67;
	sub.s32 	%r79, %r77, %r78;
	mul.lo.s32 	%r3, %r79, %r65;
	mul.lo.s32 	%r80, %r77, %r68;
	sub.s32 	%r81, %r76, %r80;
	mul.lo.s32 	%r4, %r81, %r66;
	@%p3 bra 	$L__BB2_45;
	and.b32  	%r6, %r64, 7;
	and.b32  	%r7, %r64, 3;
	and.b32  	%r8, %r64, 2147483640;
	and.b32  	%r9, %r64, 1;
	neg.s32 	%r10, %r8;
	shl.b32 	%r11, %r62, 3;
	add.s32 	%r12, %r4, 6;
	add.s32 	%r13, %r4, 7;
	mul.lo.s32 	%r14, %r5, %r60;
	mov.f32 	%f64, 0fFF800000;
	mov.b32 	%r119, 0;
$L__BB2_4:
	setp.lt.u32 	%p4, %r64, 8;
	add.s32 	%r16, %r119, %r3;
	add.s32 	%r84, %r16, %r14;
	mul.lo.s32 	%r17, %r84, %r61;
	mov.b32 	%r131, 0;
	@%p4 bra 	$L__BB2_23;
	add.s32 	%r85, %r4, %r17;
	mul.lo.s32 	%r86, %r62, %r85;
	add.s32 	%r87, %r86, %r62;
	add.s32 	%r128, %r2, %r87;
	add.s32 	%r88, %r85, 2;
	mad.lo.s32 	%r126, %r62, %r88, %r2;
	add.s32 	%r127, %r4, 3;
	add.s32 	%r89, %r127, %r17;
	mad.lo.s32 	%r125, %r62, %r89, %r2;
	add.s32 	%r90, %r85, 4;
	mad.lo.s32 	%r124, %r62, %r90, %r2;
	add.s32 	%r91, %r85, 5;
	mad.lo.s32 	%r123, %r62, %r91, %r2;
	add.s32 	%r92, %r12, %r17;
	mad.lo.s32 	%r122, %r62, %r92, %r2;
	add.s32 	%r93, %r13, %r17;
	mad.lo.s32 	%r121, %r62, %r93, %r2;
	add.s32 	%r120, %r2, %r86;
	mov.u32 	%r129, %r10;
$L__BB2_6:
	.pragma "nounroll";
	setp.ge.s32 	%p5, %r16, %r60;
	add.s32 	%r94, %r127, -3;
	setp.ge.s32 	%p6, %r94, %r61;
	or.pred  	%p7, %p5, %p6;
	@%p7 bra 	$L__BB2_8;
	mul.wide.s32 	%rd4, %r120, 4;
	add.s64 	%rd5, %rd1, %rd4;
	ld.global.nc.f32 	%f44, [%rd5];
	max.f32 	%f64, %f64, %f44;
$L__BB2_8:
	add.s32 	%r95, %r127, -2;
	setp.ge.s32 	%p9, %r95, %r61;
	or.pred  	%p10, %p5, %p9;
	@%p10 bra 	$L__BB2_10;
	mul.wide.s32 	%rd6, %r128, 4;
	add.s64 	%rd7, %rd1, %rd6;
	ld.global.nc.f32 	%f45, [%rd7];
	max.f32 	%f64, %f64, %f45;
$L__BB2_10:
	add.s32 	%r96, %r127, -1;
	setp.ge.s32 	%p12, %r96, %r61;
	or.pred  	%p13, %p5, %p12;
	@%p13 bra 	$L__BB2_12;
	mul.wide.s32 	%rd8, %r126, 4;
	add.s64 	%rd9, %rd1, %rd8;
	ld.global.nc.f32 	%f46, [%rd9];
	max.f32 	%f64, %f64, %f46;
$L__BB2_12:
	setp.ge.s32 	%p15, %r127, %r61;
	or.pred  	%p16, %p5, %p15;
	@%p16 bra 	$L__BB2_14;
	mul.wide.s32 	%rd10, %r125, 4;
	add.s64 	%rd11, %rd1, %rd10;
	ld.global.nc.f32 	%f47, [%rd11];
	max.f32 	%f64, %f64, %f47;
$L__BB2_14:
	add.s32 	%r97, %r127, 1;
	setp.ge.s32 	%p18, %r97, %r61;
	or.pred  	%p19, %p5, %p18;
	@%p19 bra 	$L__BB2_16;
	mul.wide.s32 	%rd12, %r124, 4;
	add.s64 	%rd13, %rd1, %rd12;
	ld.global.nc.f32 	%f48, [%rd13];
	max.f32 	%f64, %f64, %f48;
$L__BB2_16:
	add.s32 	%r98, %r127, 2;
	setp.ge.s32 	%p21, %r98, %r61;
	or.pred  	%p22, %p5, %p21;
	@%p22 bra 	$L__BB2_18;
	mul.wide.s32 	%rd14, %r123, 4;
	add.s64 	%rd15, %rd1, %rd14;
	ld.global.nc.f32 	%f49, [%rd15];
	max.f32 	%f64, %f64, %f49;
$L__BB2_18:
	add.s32 	%r99, %r127, 3;
	setp.ge.s32 	%p24, %r99, %r61;
	or.pred  	%p25, %p5, %p24;
	@%p25 bra 	$L__BB2_20;
	mul.wide.s32 	%rd16, %r122, 4;
	add.s64 	%rd17, %rd1, %rd16;
	ld.global.nc.f32 	%f50, [%rd17];
	max.f32 	%f64, %f64, %f50;
$L__BB2_20:
	add.s32 	%r100, %r127, 4;
	setp.ge.s32 	%p27, %r100, %r61;
	or.pred  	%p28, %p5, %p27;
	@%p28 bra 	$L__BB2_22;
	mul.wide.s32 	%rd18, %r121, 4;
	add.s64 	%rd19, %rd1, %rd18;
	ld.global.nc.f32 	%f51, [%rd19];
	max.f32 	%f64, %f64, %f51;
$L__BB2_22:
	add.s32 	%r129, %r129, 8;
	add.s32 	%r128, %r128, %r11;
	add.s32 	%r127, %r127, 8;
	add.s32 	%r126, %r126, %r11;
	add.s32 	%r125, %r125, %r11;
	add.s32 	%r124, %r124, %r11;
	add.s32 	%r123, %r123, %r11;
	add.s32 	%r122, %r122, %r11;
	add.s32 	%r121, %r121, %r11;
	add.s32 	%r120, %r120, %r11;
	setp.ne.s32 	%p29, %r129, 0;
	mov.u32 	%r131, %r8;
	@%p29 bra 	$L__BB2_6;
$L__BB2_23:
	setp.eq.s32 	%p30, %r6, 0;
	@%p30 bra 	$L__BB2_44;
	add.s32 	%r101, %r6, -1;
	setp.lt.u32 	%p31, %r101, 3;
	@%p31 bra 	$L__BB2_34;
	setp.ge.s32 	%p32, %r16, %r60;
	add.s32 	%r48, %r131, %r4;
	setp.ge.s32 	%p33, %r48, %r61;
	or.pred  	%p34, %p32, %p33;
	@%p34 bra 	$L__BB2_27;
	add.s32 	%r103, %r17, %r48;
	mad.lo.s32 	%r104, %r103, %r62, %r2;
	mul.wide.s32 	%rd20, %r104, 4;
	add.s64 	%rd21, %rd1, %rd20;
	ld.global.nc.f32 	%f53, [%rd21];
	max.f32 	%f64, %f64, %f53;
$L__BB2_27:
	add.s32 	%r49, %r48, 1;
	setp.ge.s32 	%p36, %r49, %r61;
	or.pred  	%p37, %p32, %p36;
	@%p37 bra 	$L__BB2_29;
	add.s32 	%r105, %r17, %r49;
	mad.lo.s32 	%r106, %r105, %r62, %r2;
	mul.wide.s32 	%rd22, %r106, 4;
	add.s64 	%rd23, %rd1, %rd22;
	ld.global.nc.f32 	%f54, [%rd23];
	max.f32 	%f64, %f64, %f54;
$L__BB2_29:
	add.s32 	%r50, %r48, 2;
	setp.ge.s32 	%p39, %r50, %r61;
	or.pred  	%p40, %p32, %p39;
	@%p40 bra 	$L__BB2_31;
	add.s32 	%r107, %r17, %r50;
	mad.lo.s32 	%r108, %r107, %r62, %r2;
	mul.wide.s32 	%rd24, %r108, 4;
	add.s64 	%rd25, %rd1, %rd24;
	ld.global.nc.f32 	%f55, [%rd25];
	max.f32 	%f64, %f64, %f55;
$L__BB2_31:
	add.s32 	%r51, %r48, 3;
	setp.ge.s32 	%p42, %r51, %r61;
	or.pred  	%p43, %p32, %p42;
	@%p43 bra 	$L__BB2_33;
	add.s32 	%r109, %r17, %r51;
	mad.lo.s32 	%r110, %r109, %r62, %r2;
	mul.wide.s32 	%rd26, %r110, 4;
	add.s64 	%rd27, %rd1, %rd26;
	ld.global.nc.f32 	%f56, [%rd27];
	max.f32 	%f64, %f64, %f56;
$L__BB2_33:
	add.s32 	%r131, %r131, 4;
$L__BB2_34:
	setp.eq.s32 	%p44, %r7, 0;
	@%p44 bra 	$L__BB2_44;
	setp.eq.s32 	%p45, %r7, 1;
	@%p45 bra 	$L__BB2_41;
	setp.ge.s32 	%p46, %r16, %r60;
	add.s32 	%r54, %r131, %r4;
	setp.ge.s32 	%p47, %r54, %r61;
	or.pred  	%p48, %p46, %p47;
	@%p48 bra 	$L__BB2_38;
	add.s32 	%r112, %r17, %r54;
	mad.lo.s32 	%r113, %r112, %r62, %r2;
	mul.wide.s32 	%rd28, %r113, 4;
	add.s64 	%rd29, %rd1, %rd28;
	ld.global.nc.f32 	%f58, [%rd29];
	max.f32 	%f64, %f64, %f58;
$L__BB2_38:
	add.s32 	%r55, %r54, 1;
	setp.ge.s32 	%p50, %r55, %r61;
	or.pred  	%p51, %p46, %p50;
	@%p51 bra 	$L__BB2_40;
	add.s32 	%r114, %r17, %r55;
	mad.lo.s32 	%r115, %r114, %r62, %r2;
	mul.wide.s32 	%rd30, %r115, 4;
	add.s64 	%rd31, %rd1, %rd30;
	ld.global.nc.f32 	%f59, [%rd31];
	max.f32 	%f64, %f64, %f59;
$L__BB2_40:
	add.s32 	%r131, %r131, 2;
$L__BB2_41:
	setp.eq.s32 	%p52, %r9, 0;
	@%p52 bra 	$L__BB2_44;
	setp.ge.s32 	%p53, %r16, %r60;
	add.s32 	%r58, %r131, %r4;
	setp.ge.s32 	%p54, %r58, %r61;
	or.pred  	%p55, %p53, %p54;
	@%p55 bra 	$L__BB2_44;
	add.s32 	%r117, %r17, %r58;
	mad.lo.s32 	%r118, %r117, %r62, %r2;
	mul.wide.s32 	%rd32, %r118, 4;
	add.s64 	%rd33, %rd1, %rd32;
	ld.global.nc.f32 	%f60, [%rd33];
	max.f32 	%f64, %f64, %f60;
$L__BB2_44:
	add.s32 	%r119, %r119, 1;
	setp.ne.s32 	%p56, %r119, %r63;
	@%p56 bra 	$L__BB2_4;
$L__BB2_45:
	cvta.to.global.u64 	%rd34, %rd2;
	mul.wide.s32 	%rd35, %r1, 4;
	add.s64 	%rd36, %rd34, %rd35;
	st.global.f32 	[%rd36], %f64;
$L__BB2_46:
	ret;

}
	// .globl	avg_pool2d_kernel
.visible .entry avg_pool2d_kernel(
	.param .u64 .ptr .align 1 avg_pool2d_kernel_param_0,
	.param .u64 .ptr .align 1 avg_pool2d_kernel_param_1,
	.param .u32 avg_pool2d_kernel_param_2,
	.param .u32 avg_pool2d_kernel_param_3,
	.param .u32 avg_pool2d_kernel_param_4,
	.param .u32 avg_pool2d_kernel_param_5,
	.param .u32 avg_pool2d_kernel_param_6,
	.param .u32 avg_pool2d_kernel_param_7,
	.param .u32 avg_pool2d_kernel_param_8,
	.param .u32 avg_pool2d_kernel_param_9,
	.param .u32 avg_pool2d_kernel_param_10,
	.param .u32 avg_pool2d_kernel_param_11
)
{
	.reg .pred 	%p<57>;
	.reg .b32 	%r<134>;
	.reg .b32 	%f<88>;
	.reg .b64 	%rd<37>;

	ld.param.u64 	%rd3, [avg_pool2d_kernel_param_0];
	ld.param.u64 	%rd2, [avg_pool2d_kernel_param_1];
	ld.param.u32 	%r69, [avg_pool2d_kernel_param_2];
	ld.param.u32 	%r60, [avg_pool2d_kernel_param_3];
	ld.param.u32 	%r61, [avg_pool2d_kernel_param_4];
	ld.param.u32 	%r62, [avg_pool2d_kernel_param_5];
	ld.param.u32 	%r63, [avg_pool2d_kernel_param_6];
	ld.param.u32 	%r64, [avg_pool2d_kernel_param_7];
	ld.param.u32 	%r65, [avg_pool2d_kernel_param_8];
	ld.param.u32 	%r66, [avg_pool2d_kernel_param_9];
	ld.param.u32 	%r67, [avg_pool2d_kernel_param_10];
	ld.param.u32 	%r68, [avg_pool2d_kernel_param_11];
	cvta.to.global.u64 	%rd1, %rd3;
	mov.u32 	%r70, %ctaid.x;
	mov.u32 	%r71, %ntid.x;
	mov.u32 	%r72, %tid.x;
	mad.lo.s32 	%r1, %r70, %r71, %r72;
	mul.lo.s32 	%r73, %r62, %r69;
	mul.lo.s32 	%r74, %r73, %r67;
	mul.lo.s32 	%r75, %r74, %r68;
	setp.ge.s32 	%p1, %r1, %r75;
	mov.f32 	%f66, 0f00000000;
	@%p1 bra 	$L__BB3_46;
	rem.s32 	%r2, %r1, %r62;
	setp.lt.s32 	%p2, %r63, 1;
	@%p2 bra 	$L__BB3_45;
	div.s32 	%r76, %r1, %r62;
	div.s32 	%r77, %r76, %r68;
	setp.lt.s32 	%p3, %r64, 1;
	div.s32 	%r5, %r77, %r67;
	mul.lo.s32 	%r78, %r5, %r67;
	sub.s32 	%r79, %r77, %r78;
	mul.lo.s32 	%r3, %r79, %r65;
	mul.lo.s32 	%r80, %r77, %r68;
	sub.s32 	%r81, %r76, %r80;
	mul.lo.s32 	%r4, %r81, %r66;
	@%p3 bra 	$L__BB3_45;
	and.b32  	%r6, %r64, 7;
	and.b32  	%r7, %r64, 3;
	and.b32  	%r8, %r64, 2147483640;
	and.b32  	%r9, %r64, 1;
	neg.s32 	%r10, %r8;
	shl.b32 	%r11, %r62, 3;
	add.s32 	%r12, %r4, 6;
	add.s32 	%r13, %r4, 7;
	mul.lo.s32 	%r14, %r5, %r60;
	mov.f32 	%f66, 0f00000000;
	mov.b32 	%r120, 0;
$L__BB3_4:
	setp.lt.u32 	%p4, %r64, 8;
	add.s32 	%r16, %r120, %r3;
	add.s32 	%r84, %r16, %r14;
	mul.lo.s32 	%r17, %r84, %r61;
	mov.b32 	%r132, 0;
	@%p4 bra 	$L__BB3_23;
	add.s32 	%r85, %r4, %r17;
	mul.lo.s32 	%r86, %r62, %r85;
	add.s32 	%r87, %r86, %r62;
	add.s32 	%r129, %r2, %r87;
	add.s32 	%r88, %r85, 2;
	mad.lo.s32 	%r127, %r62, %r88, %r2;
	add.s32 	%r128, %r4, 3;
	add.s32 	%r89, %r128, %r17;
	mad.lo.s32 	%r126, %r62, %r89, %r2;
	add.s32 	%r90, %r85, 4;
	mad.lo.s32 	%r125, %r62, %r90, %r2;
	add.s32 	%r91, %r85, 5;
	mad.lo.s32 	%r124, %r62, %r91, %r2;
	add.s32 	%r92, %r12, %r17;
	mad.lo.s32 	%r123, %r62, %r92, %r2;
	add.s32 	%r93, %r13, %r17;
	mad.lo.s32 	%r122, %r62, %r93, %r2;
	add.s32 	%r121, %r2, %r86;
	mov.u32 	%r130, %r10;
$L__BB3_6:
	.pragma "nounroll";
	setp.ge.s32 	%p5, %r16, %r60;
	add.s32 	%r94, %r128, -3;
	setp.ge.s32 	%p6, %r94, %r61;
	or.pred  	%p7, %p5, %p6;
	@%p7 bra 	$L__BB3_8;
	mul.wide.s32 	%rd4, %r121, 4;
	add.s64 	%rd5, %rd1, %rd4;
	ld.global.nc.f32 	%f44, [%rd5];
	add.f32 	%f66, %f66, %f44;
$L__BB3_8:
	add.s32 	%r95, %r128, -2;
	setp.ge.s32 	%p9, %r95, %r61;
	or.pred  	%p10, %p5, %p9;
	@%p10 bra 	$L__BB3_10;
	mul.wide.s32 	%rd6, %r129, 4;
	add.s64 	%rd7, %rd1, %rd6;
	ld.global.nc.f32 	%f45, [%rd7];
	add.f32 	%f66, %f66, %f45;
$L__BB3_10:
	add.s32 	%r96, %r128, -1;
	setp.ge.s32 	%p12, %r96, %r61;
	or.pred  	%p13, %p5, %p12;
	@%p13 bra 	$L__BB3_12;
	mul.wide.s32 	%rd8, %r127, 4;
	add.s64 	%rd9, %rd1, %rd8;
	ld.global.nc.f32 	%f46, [%rd9];
	add.f32 	%f66, %f66, %f46;
$L__BB3_12:
	setp.ge.s32 	%p15, %r128, %r61;
	or.pred  	%p16, %p5, %p15;
	@%p16 bra 	$L__BB3_14;
	mul.wide.s32 	%rd10, %r126, 4;
	add.s64 	%rd11, %rd1, %rd10;
	ld.global.nc.f32 	%f47, [%rd11];
	add.f32 	%f66, %f66, %f47;
$L__BB3_14:
	add.s32 	%r97, %r128, 1;
	setp.ge.s32 	%p18, %r97, %r61;
	or.pred  	%p19, %p5, %p18;
	@%p19 bra 	$L__BB3_16;
	mul.wide.s32 	%rd12, %r125, 4;
	add.s64 	%rd13, %rd1, %rd12;
	ld.global.nc.f32 	%f48, [%rd13];
	add.f32 	%f66, %f66, %f48;
$L__BB3_16:
	add.s32 	%r98, %r128, 2;
	setp.ge.s32 	%p21, %r98, %r61;
	or.pred  	%p22, %p5, %p21;
	@%p22 bra 	$L__BB3_18;
	mul.wide.s32 	%rd14, %r124, 4;
	add.s64 	%rd15, %rd1, %rd14;
	ld.global.nc.f32 	%f49, [%rd15];
	add.f32 	%f66, %f66, %f49;
$L__BB3_18:
	add.s32 	%r99, %r128, 3;
	setp.ge.s32 	%p24, %r99, %r61;
	or.pred  	%p25, %p5, %p24;
	@%p25 bra 	$L__BB3_20;
	mul.wide.s32 	%rd16, %r123, 4;
	add.s64 	%rd17, %rd1, %rd16;
	ld.global.nc.f32 	%f50, [%rd17];
	add.f32 	%f66, %f66, %f50;
$L__BB3_20:
	add.s32 	%r100, %r128, 4;
	setp.ge.s32 	%p27, %r100, %r61;
	or.pred  	%p28, %p5, %p27;
	@%p28 bra 	$L__BB3_22;
	mul.wide.s32 	%rd18, %r122, 4;
	add.s64 	%rd19, %rd1, %rd18;
	ld.global.nc.f32 	%f51, [%rd19];
	add.f32 	%f66, %f66, %f51;
$L__BB3_22:
	add.s32 	%r130, %r130, 8;
	add.s32 	%r129, %r129, %r11;
	add.s32 	%r128, %r128, 8;
	add.s32 	%r127, %r127, %r11;
	add.s32 	%r126, %r126, %r11;
	add.s32 	%r125, %r125, %r11;
	add.s32 	%r124, %r124, %r11;
	add.s32 	%r123, %r123, %r11;
	add.s32 	%r122, %r122, %r11;
	add.s32 	%r121, %r121, %r11;
	setp.ne.s32 	%p29, %r130, 0;
	mov.u32 	%r132, %r8;
	@%p29 bra 	$L__BB3_6;
$L__BB3_23:
	setp.eq.s32 	%p30, %r6, 0;
	@%p30 bra 	$L__BB3_44;
	add.s32 	%r101, %r6, -1;
	setp.lt.u32 	%p31, %r101, 3;
	@%p31 bra 	$L__BB3_34;
	setp.ge.s32 	%p32, %r16, %r60;
	add.s32 	%r48, %r132, %r4;
	setp.ge.s32 	%p33, %r48, %r61;
	or.pred  	%p34, %p32, %p33;
	@%p34 bra 	$L__BB3_27;
	add.s32 	%r103, %r17, %r48;
	mad.lo.s32 	%r104, %r103, %r62, %r2;
	mul.wide.s32 	%rd20, %r104, 4;
	add.s64 	%rd21, %rd1, %rd20;
	ld.global.nc.f32 	%f53, [%rd21];
	add.f32 	%f66, %f66, %f53;
$L__BB3_27:
	add.s32 	%r49, %r48, 1;
	setp.ge.s32 	%p36, %r49, %r61;
	or.pred  	%p37, %p32, %p36;
	@%p37 bra 	$L__BB3_29;
	add.s32 	%r105, %r17, %r49;
	mad.lo.s32 	%r106, %r105, %r62, %r2;
	mul.wide.s32 	%rd22, %r106, 4;
	add.s64 	%rd23, %rd1, %rd22;
	ld.global.nc.f32 	%f54, [%rd23];
	add.f32 	%f66, %f66, %f54;
$L__BB3_29:
	add.s32 	%r50, %r48, 2;
	setp.ge.s32 	%p39, %r50, %r61;
	or.pred  	%p40, %p32, %p39;
	@%p40 bra 	$L__BB3_31;
	add.s32 	%r107, %r17, %r50;
	mad.lo.s32 	%r108, %r107, %r62, %r2;
	mul.wide.s32 	%rd24, %r108, 4;
	add.s64 	%rd25, %rd1, %rd24;
	ld.global.nc.f32 	%f55, [%rd25];
	add.f32 	%f66, %f66, %f55;
$L__BB3_31:
	add.s32 	%r51, %r48, 3;
	setp.ge.s32 	%p42, %r51, %r61;
	or.pred  	%p43, %p32, %p42;
	@%p43 bra 	$L__BB3_33;
	add.s32 	%r109, %r17, %r51;
	mad.lo.s32 	%r110, %r109, %r62, %r2;
	mul.wide.s32 	%rd26, %r110, 4;
	add.s64 	%rd27, %rd1, %rd26;
	ld.global.nc.f32 	%f56, [%rd27];
	add.f32 	%f66, %f66, %f56;
$L__BB3_33:
	add.s32 	%r132, %r132, 4;
$L__BB3_34:
	setp.eq.s32 	%p44, %r7, 0;
	@%p44 bra 	$L__BB3_44;
	setp.eq.s32 	%p45, %r7, 1;
	@%p45 bra 	$L__BB3_41;
	setp.ge.s32 	%p46, %r16, %r60;
	add.s32 	%r54, %r132, %r4;
	setp.ge.s32 	%p47, %r54, %r61;
	or.pred  	%p48, %p46, %p47;
	@%p48 bra 	$L__BB3_38;
	add.s32 	%r112, %r17, %r54;
	mad.lo.s32 	%r113, %r112, %r62, %r2;
	mul.wide.s32 	%rd28, %r113, 4;
	add.s64 	%rd29, %rd1, %rd28;
	ld.global.nc.f32 	%f58, [%rd29];
	add.f32 	%f66, %f66, %f58;
$L__BB3_38:
	add.s32 	%r55, %r54, 1;
	setp.ge.s32 	%p50, %r55, %r61;
	or.pred  	%p51, %p46, %p50;
	@%p51 bra 	$L__BB3_40;
	add.s32 	%r114, %r17, %r55;
	mad.lo.s32 	%r115, %r114, %r62, %r2;
	mul.wide.s32 	%rd30, %r115, 4;
	add.s64 	%rd31, %rd1, %rd30;
	ld.global.nc.f32 	%f59, [%rd31];
	add.f32 	%f66, %f66, %f59;
$L__BB3_40:
	add.s32 	%r132, %r132, 2;
$L__BB3_41:
	setp.eq.s32 	%p52, %r9, 0;
	@%p52 bra 	$L__BB3_44;
	setp.ge.s32 	%p53, %r16, %r60;
	add.s32 	%r58, %r132, %r4;
	setp.ge.s32 	%p54, %r58, %r61;
	or.pred  	%p55, %p53, %p54;
	@%p55 bra 	$L__BB3_44;
	add.s32 	%r117, %r17, %r58;
	mad.lo.s32 	%r118, %r117, %r62, %r2;
	mul.wide.s32 	%rd32, %r118, 4;
	add.s64 	%rd33, %rd1, %rd32;
	ld.global.nc.f32 	%f60, [%rd33];
	add.f32 	%f66, %f66, %f60;
$L__BB3_44:
	add.s32 	%r120, %r120, 1;
	setp.ne.s32 	%p56, %r120, %r63;
	@%p56 bra 	$L__BB3_4;
$L__BB3_45:
	mul.lo.s32 	%r119, %r64, %r63;
	cvt.rn.f32.s32 	%f61, %r119;
	div.rn.f32 	%f62, %f66, %f61;
	cvta.to.global.u64 	%rd34, %rd2;
	mul.wide.s32 	%rd35, %r1, 4;
	add.s64 	%rd36, %rd34, %rd35;
	st.global.f32 	[%rd36], %f62;
$L__BB3_46:
	ret;

}
	// .globl	global_avg_pool2d_kernel
.visible .entry global_avg_pool2d_kernel(
	.param .u64 .ptr .align 1 global_avg_pool2d_kernel_param_0,
	.param .u64 .ptr .align 1 global_avg_pool2d_kernel_param_1,
	.param .u32 global_avg_pool2d_kernel_param_2,
	.param .u32 global_avg_pool2d_kernel_param_3,
	.param .u32 global_avg_pool2d_kernel_param_4,
	.param .u32 global_avg_pool2d_kernel_param_5
)
{
	.reg .pred 	%p<10>;
	.reg .b32 	%r<26>;
	.reg .b32 	%f<15>;
	.reg .b64 	%rd<9>;

	ld.param.u64 	%rd2, [global_avg_pool2d_kernel_param_0];
	ld.param.u64 	%rd3, [global_avg_pool2d_kernel_param_1];
	ld.param.u32 	%r14, [global_avg_pool2d_kernel_param_2];
	ld.param.u32 	%r15, [global_avg_pool2d_kernel_param_3];
	ld.param.u32 	%r16, [global_avg_pool2d_kernel_param_4];
	ld.param.u32 	%r13, [global_avg_pool2d_kernel_param_5];
	mov.u32 	%r1, %ctaid.x;
	mov.u32 	%r2, %ctaid.y;
	mov.u32 	%r3, %tid.x;
	mul.lo.s32 	%r4, %r16, %r15;
	setp.ge.s32 	%p1, %r1, %r14;
	setp.ge.s32 	%p2, %r2, %r13;
	or.pred  	%p3, %p1, %p2;
	@%p3 bra 	$L__BB4_10;
	setp.ge.s32 	%p4, %r3, %r4;
	mov.f32 	%f14, 0f00000000;
	@%p4 bra 	$L__BB4_4;
	mul.lo.s32 	%r5, %r4, %r1;
	mov.u32 	%r6, %ntid.x;
	cvta.to.global.u64 	%rd1, %rd2;
	mov.f32 	%f14, 0f00000000;
	mov.u32 	%r24, %r3;
$L__BB4_3:
	add.s32 	%r17, %r24, %r5;
	mad.lo.s32 	%r18, %r17, %r13, %r2;
	mul.wide.s32 	%rd4, %r18, 4;
	add.s64 	%rd5, %rd1, %rd4;
	ld.global.nc.f32 	%f6, [%rd5];
	add.f32 	%f14, %f14, %f6;
	add.s32 	%r24, %r24, %r6;
	setp.lt.s32 	%p5, %r24, %r4;
	@%p5 bra 	$L__BB4_3;
$L__BB4_4:
	shl.b32 	%r19, %r3, 2;
	mov.u32 	%r20, sdata;
	add.s32 	%r9, %r20, %r19;
	st.shared.f32 	[%r9], %f14;
	bar.sync 	0;
	mov.u32 	%r25, %ntid.x;
	setp.lt.u32 	%p6, %r25, 2;
	@%p6 bra 	$L__BB4_8;
$L__BB4_5:
	shr.u32 	%r12, %r25, 1;
	setp.ge.u32 	%p7, %r3, %r12;
	@%p7 bra 	$L__BB4_7;
	shl.b32 	%r21, %r12, 2;
	add.s32 	%r22, %r9, %r21;
	ld.shared.f32 	%f7, [%r22];
	ld.shared.f32 	%f8, [%r9];
	add.f32 	%f9, %f7, %f8;
	st.shared.f32 	[%r9], %f9;
$L__BB4_7:
	bar.sync 	0;
	setp.gt.u32 	%p8, %r25, 3;
	mov.u32 	%r25, %r12;
	@%p8 bra 	$L__BB4_5;
$L__BB4_8:
	setp.ne.s32 	%p9, %r3, 0;
	@%p9 bra 	$L__BB4_10;
	ld.shared.f32 	%f10, [sdata];
	cvt.rn.f32.s32 	%f11, %r4;
	div.rn.f32 	%f12, %f10, %f11;
	mad.lo.s32 	%r23, %r13, %r1, %r2;
	cvta.to.global.u64 	%rd6, %rd3;
	mul.wide.s32 	%rd7, %r23, 4;
	add.s64 	%rd8, %rd6, %rd7;
	st.global.f32 	[%rd8], %f12;
$L__BB4_10:
	ret;

}
	// .globl	conv2d_3x3_tiled_kernel
.visible .entry conv2d_3x3_tiled_kernel(
	.param .u64 .ptr .align 1 conv2d_3x3_tiled_kernel_param_0,
	.param .u64 .ptr .align 1 conv2d_3x3_tiled_kernel_param_1,
	.param .u64 .ptr .align 1 conv2d_3x3_tiled_kernel_param_2,
	.param .u64 .ptr .align 1 conv2d_3x3_tiled_kernel_param_3,
	.param .u32 conv2d_3x3_tiled_kernel_param_4,
	.param .u32 conv2d_3x3_tiled_kernel_param_5,
	.param .u32 conv2d_3x3_tiled_kernel_param_6,
	.param .u32 conv2d_3x3_tiled_kernel_param_7,
	.param .u32 conv2d_3x3_tiled_kernel_param_8,
	.param .u32 conv2d_3x3_tiled_kernel_param_9
)
{
	.reg .pred 	%p<29>;
	.reg .b32 	%r<50>;
	.reg .b32 	%f<44>;
	.reg .b64 	%rd<26>;

	ld.param.u64 	%rd3, [conv2d_3x3_tiled_kernel_param_0];
	ld.param.u64 	%rd4, [conv2d_3x3_tiled_kernel_param_1];
	ld.param.u64 	%rd5, [conv2d_3x3_tiled_kernel_param_2];
	ld.param.u64 	%rd6, [conv2d_3x3_tiled_kernel_param_3];
	ld.param.u32 	%r18, [conv2d_3x3_tiled_kernel_param_5];
	ld.param.u32 	%r19, [conv2d_3x3_tiled_kernel_param_6];
	ld.param.u32 	%r20, [conv2d_3x3_tiled_kernel_param_7];
	ld.param.u32 	%r21, [conv2d_3x3_tiled_kernel_param_8];
	mov.u32 	%r1, %tid.x;
	mov.u32 	%r2, %tid.y;
	mov.u32 	%r22, %ctaid.x;
	shl.b32 	%r3, %r22, 4;
	mov.u32 	%r23, %ctaid.y;
	shl.b32 	%r4, %r23, 4;
	mov.u32 	%r24, %ctaid.z;
	div.u32 	%r5, %r24, %r21;
	mul.lo.s32 	%r25, %r5, %r21;
	sub.s32 	%r6, %r24, %r25;
	setp.lt.s32 	%p3, %r20, 1;
	mov.f32 	%f41, 0f00000000;
	@%p3 bra 	$L__BB5_7;
	add.s32 	%r27, %r3, %r1;
	add.s32 	%r29, %r4, %r2;
	setp.gt.s32 	%p4, %r27, 0;
	setp.le.s32 	%p5, %r27, %r19;
	and.pred  	%p6, %p4, %p5;
	mad.lo.s32 	%r30, %r5, %r18, %r29;
	setp.ne.s32 	%p7, %r29, 0;
	setp.le.s32 	%p8, %r29, %r18;
	and.pred  	%p9, %p7, %p8;
	and.pred  	%p1, %p6, %p9;
	add.s32 	%r31, %r30, -1;
	mad.lo.s32 	%r32, %r31, %r19, %r27;
	add.s32 	%r33, %r32, -1;
	mul.lo.s32 	%r7, %r33, %r20;
	mad.lo.s32 	%r34, %r2, 18, %r1;
	shl.b32 	%r35, %r34, 2;
	mov.u32 	%r36, tile;
	add.s32 	%r8, %r36, %r35;
	add.s32 	%r37, %r1, -1;
	setp.lt.u32 	%p11, %r37, 16;
	setp.ne.s32 	%p12, %r2, 0;
	setp.lt.u32 	%p13, %r2, 17;
	and.pred  	%p14, %p11, %p13;
	and.pred  	%p2, %p14, %p12;
	mul.lo.s32 	%r38, %r6, %r20;
	mul.lo.s32 	%r9, %r38, 9;
	neg.s32 	%r48, %r20;
	cvta.to.global.u64 	%rd1, %rd3;
	cvta.to.global.u64 	%rd2, %rd4;
	mov.f32 	%f41, 0f00000000;
	mov.b32 	%r49, 0;
	not.pred 	%p15, %p1;
	not.pred 	%p16, %p2;
	mul.wide.u32 	%rd11, %r20, 4;
$L__BB5_2:
	mov.f32 	%f40, 0f00000000;
	@%p15 bra 	$L__BB5_4;
	add.s32 	%r39, %r49, %r7;
	mul.wide.s32 	%rd7, %r39, 4;
	add.s64 	%rd8, %rd1, %rd7;
	ld.global.nc.f32 	%f40, [%rd8];
$L__BB5_4:
	st.shared.f32 	[%r8], %f40;
	bar.sync 	0;
	@%p16 bra 	$L__BB5_6;
	add.s32 	%r40, %r9, %r49;
	ld.shared.f32 	%f12, [%r8+-76];
	mul.wide.s32 	%rd9, %r40, 4;
	add.s64 	%rd10, %rd2, %rd9;
	ld.global.nc.f32 	%f13, [%rd10];
	fma.rn.f32 	%f14, %f12, %f13, %f41;
	ld.shared.f32 	%f15, [%r8+-72];
	add.s64 	%rd12, %rd10, %rd11;
	ld.global.nc.f32 	%f16, [%rd12];
	fma.rn.f32 	%f17, %f15, %f16, %f14;
	ld.shared.f32 	%f18, [%r8+-68];
	add.s64 	%rd13, %rd12, %rd11;
	ld.global.nc.f32 	%f19, [%rd13];
	fma.rn.f32 	%f20, %f18, %f19, %f17;
	ld.shared.f32 	%f21, [%r8+-4];
	add.s64 	%rd14, %rd13, %rd11;
	ld.global.nc.f32 	%f22, [%rd14];
	fma.rn.f32 	%f23, %f21, %f22, %f20;
	ld.shared.f32 	%f24, [%r8];
	add.s64 	%rd15, %rd14, %rd11;
	ld.global.nc.f32 	%f25, [%rd15];
	fma.rn.f32 	%f26, %f24, %f25, %f23;
	ld.shared.f32 	%f27, [%r8+4];
	add.s64 	%rd16, %rd15, %rd11;
	ld.global.nc.f32 	%f28, [%rd16];
	fma.rn.f32 	%f29, %f27, %f28, %f26;
	ld.shared.f32 	%f30, [%r8+68];
	add.s64 	%rd17, %rd16, %rd11;
	ld.global.nc.f32 	%f31, [%rd17];
	fma.rn.f32 	%f32, %f30, %f31, %f29;
	ld.shared.f32 	%f33, [%r8+72];
	add.s64 	%rd18, %rd17, %rd11;
	ld.global.nc.f32 	%f34, [%rd18];
	fma.rn.f32 	%f35, %f33, %f34, %f32;
	ld.shared.f32 	%f36, [%r8+76];
	add.s64 	%rd19, %rd18, %rd11;
	ld.global.nc.f32 	%f37, [%rd19];
	fma.rn.f32 	%f41, %f36, %f37, %f35;
$L__BB5_6:
	bar.sync 	0;
	add.s32 	%r49, %r49, 1;
	add.s32 	%r48, %r48, 1;
	setp.ne.s32 	%p17, %r48, 0;
	@%p17 bra 	$L__BB5_2;
$L__BB5_7:
	add.s32 	%r15, %r3, %r1;
	add.s32 	%r16, %r4, %r2;
	add.s32 	%r42, %r1, -1;
	setp.gt.u32 	%p18, %r42, 15;
	setp.eq.s32 	%p19, %r2, 0;
	setp.gt.u32 	%p20, %r2, 16;
	or.pred  	%p21, %p18, %p20;
	or.pred  	%p22, %p21, %p19;
	@%p22 bra 	$L__BB5_12;
	setp.lt.s32 	%p23, %r15, 1;
	setp.gt.s32 	%p24, %r15, %r19;
	setp.gt.s32 	%p25, %r16, %r18;
	or.pred  	%p26, %p24, %p25;
	or.pred  	%p27, %p26, %p23;
	@%p27 bra 	$L__BB5_12;
	mad.lo.s32 	%r43, %r5, %r18, %r16;
	add.s32 	%r44, %r43, -1;
	mad.lo.s32 	%r45, %r44, %r19, %r15;
	add.s32 	%r46, %r45, -1;
	mul.lo.s32 	%r17, %r46, %r21;
	setp.eq.s64 	%p28, %rd5, 0;
	@%p28 bra 	$L__BB5_11;
	cvta.to.global.u64 	%rd20, %rd5;
	mul.wide.u32 	%rd21, %r6, 4;
	add.s64 	%rd22, %rd20, %rd21;
	ld.global.nc.f32 	%f38, [%rd22];
	add.f32 	%f41, %f41, %f38;
$L__BB5_11:
	add.s32 	%r47, %r17, %r6;
	cvta.to.global.u64 	%rd23, %rd6;
	mul.wide.s32 	%rd24, %r47, 4;
	add.s64 	%rd25, %rd23, %rd24;
	st.global.f32 	[%rd25], %f41;
$L__BB5_12:
	ret;

}
	// .globl	im2col_kernel
.visible .entry im2col_kernel(
	.param .u64 .ptr .align 1 im2col_kernel_param_0,
	.param .u64 .ptr .align 1 im2col_kernel_param_1,
	.param .u32 im2col_kernel_param_2,
	.param .u32 im2col_kernel_param_3,
	.param .u32 im2col_kernel_param_4,
	.param .u32 im2col_kernel_param_5,
	.param .u32 im2col_kernel_param_6,
	.param .u32 im2col_kernel_param_7,
	.param .u32 im2col_kernel_param_8,
	.param .u32 im2col_kernel_param_9,
	.param .u32 im2col_kernel_param_10,
	.param .u32 im2col_kernel_param_11,
	.param .u32 im2col_kernel_param_12,
	.param .u32 im2col_kernel_param_13
)
{
	.reg .pred 	%p<21>;
	.reg .b32 	%r<118>;
	.reg .b32 	%f<16>;
	.reg .b64 	%rd<27>;

	ld.param.u64 	%rd12, [im2col_kernel_param_0];
	ld.param.u64 	%rd11, [im2col_kernel_param_1];
	ld.param.u32 	%r53, [im2col_kernel_param_2];
	ld.param.u32 	%r42, [im2col_kernel_param_3];
	ld.param.u32 	%r43, [im2col_kernel_param_4];
	ld.param.u32 	%r44, [im2col_kernel_param_5];
	ld.param.u32 	%r45, [im2col_kernel_param_6];
	ld.param.u32 	%r46, [im2col_kernel_param_7];
	ld.param.u32 	%r47, [im2col_kernel_param_8];
	ld.param.u32 	%r48, [im2col_kernel_param_9];
	ld.param.u32 	%r49, [im2col_kernel_param_10];
	ld.param.u32 	%r50, [im2col_kernel_param_11];
	ld.param.u32 	%r51, [im2col_kernel_param_12];
	ld.param.u32 	%r52, [im2col_kernel_param_13];
	cvta.to.global.u64 	%rd1, %rd12;
	mov.u32 	%r54, %ctaid.x;
	mov.u32 	%r55, %ntid.x;
	mov.u32 	%r56, %tid.x;
	mad.lo.s32 	%r1, %r54, %r55, %r56;
	mul.lo.s32 	%r57, %r51, %r53;
	mul.lo.s32 	%r58, %r57, %r52;
	setp.ge.s32 	%p3, %r1, %r58;
	@%p3 bra 	$L__BB6_63;
	div.s32 	%r3, %r1, %r52;
	mul.lo.s32 	%r59, %r3, %r52;
	sub.s32 	%r2, %r1, %r59;
	mul.lo.s32 	%r60, %r44, %r1;
	mul.lo.s32 	%r4, %r60, %r45;
	setp.lt.s32 	%p4, %r45, 1;
	@%p4 bra 	$L__BB6_63;
	div.s32 	%r7, %r3, %r51;
	mul.lo.s32 	%r61, %r7, %r51;
	sub.s32 	%r62, %r3, %r61;
	mul.lo.s32 	%r63, %r62, %r49;
	sub.s32 	%r5, %r63, %r47;
	mul.lo.s32 	%r64, %r2, %r50;
	sub.s32 	%r6, %r64, %r48;
	min.s32 	%r65, %r46, %r44;
	setp.lt.s32 	%p5, %r65, 1;
	@%p5 bra 	$L__BB6_63;
	cvta.to.global.u64 	%rd13, %rd11;
	mul.lo.s32 	%r67, %r4, %r46;
	mul.wide.s32 	%rd14, %r67, 4;
	add.s64 	%rd2, %rd13, %rd14;
	and.b32  	%r8, %r44, 7;
	and.b32  	%r9, %r44, 2147483640;
	add.s64 	%rd3, %rd2, 16;
	add.s64 	%rd4, %rd1, 16;
	mul.lo.s32 	%r10, %r7, %r42;
	mov.b32 	%r101, 0;
	mov.u32 	%r117, %r101;
$L__BB6_4:
	add.s32 	%r69, %r5, %r101;
	setp.gt.s32 	%p6, %r69, -1;
	setp.lt.s32 	%p7, %r69, %r42;
	and.pred  	%p1, %p6, %p7;
	add.s32 	%r70, %r69, %r10;
	mul.lo.s32 	%r13, %r70, %r43;
	mov.b32 	%r103, 0;
$L__BB6_5:
	setp.lt.u32 	%p8, %r44, 8;
	add.s32 	%r73, %r6, %r103;
	setp.gt.s32 	%p9, %r73, -1;
	setp.lt.s32 	%p10, %r73, %r43;
	and.pred  	%p11, %p9, %p10;
	and.pred  	%p2, %p1, %p11;
	add.s32 	%r74, %r13, %r73;
	mul.lo.s32 	%r16, %r74, %r44;
	mov.b32 	%r112, 0;
	@%p8 bra 	$L__BB6_32;
	and.b32  	%r75, %r44, 2147483640;
	neg.s32 	%r106, %r75;
	add.s32 	%r76, %r6, %r13;
	add.s32 	%r77, %r76, %r103;
	mul.lo.s32 	%r105, %r44, %r77;
$L__BB6_7:
	.pragma "nounroll";
	mul.wide.s32 	%rd15, %r117, 4;
	add.s64 	%rd5, %rd3, %rd15;
	mul.wide.s32 	%rd16, %r105, 4;
	add.s64 	%rd6, %rd4, %rd16;
	@%p2 bra 	$L__BB6_9;
	mov.b32 	%r78, 0;
	st.global.u32 	[%rd5+-16], %r78;
	bra.uni 	$L__BB6_10;
$L__BB6_9:
	ld.global.nc.f32 	%f1, [%rd6+-16];
	st.global.f32 	[%rd5+-16], %f1;
$L__BB6_10:
	@%p2 bra 	$L__BB6_12;
	mov.b32 	%r79, 0;
	st.global.u32 	[%rd5+-12], %r79;
	bra.uni 	$L__BB6_13;
$L__BB6_12:
	ld.global.nc.f32 	%f2, [%rd6+-12];
	st.global.f32 	[%rd5+-12], %f2;
$L__BB6_13:
	@%p2 bra 	$L__BB6_15;
	mov.b32 	%r80, 0;
	st.global.u32 	[%rd5+-8], %r80;
	bra.uni 	$L__BB6_16;
$L__BB6_15:
	ld.global.nc.f32 	%f3, [%rd6+-8];
	st.global.f32 	[%rd5+-8], %f3;
$L__BB6_16:
	@%p2 bra 	$L__BB6_18;
	mov.b32 	%r81, 0;
	st.global.u32 	[%rd5+-4], %r81;
	bra.uni 	$L__BB6_19;
$L__BB6_18:
	ld.global.nc.f32 	%f4, [%rd6+-4];
	st.global.f32 	[%rd5+-4], %f4;
$L__BB6_19:
	@%p2 bra 	$L__BB6_21;
	mov.b32 	%r82, 0;
	st.global.u32 	[%rd5], %r82;
	bra.uni 	$L__BB6_22;
$L__BB6_21:
	ld.global.nc.f32 	%f5, [%rd6];
	st.global.f32 	[%rd5], %f5;
$L__BB6_22:
	@%p2 bra 	$L__BB6_24;
	mov.b32 	%r83, 0;
	st.global.u32 	[%rd5+4], %r83;
	bra.uni 	$L__BB6_25;
$L__BB6_24:
	ld.global.nc.f32 	%f6, [%rd6+4];
	st.global.f32 	[%rd5+4], %f6;
$L__BB6_25:
	@%p2 bra 	$L__BB6_27;
	mov.b32 	%r84, 0;
	st.global.u32 	[%rd5+8], %r84;
	bra.uni 	$L__BB6_28;
$L__BB6_27:
	ld.global.nc.f32 	%f7, [%rd6+8];
	st.global.f32 	[%rd5+8], %f7;
$L__BB6_28:
	@%p2 bra 	$L__BB6_30;
	mov.b32 	%r85, 0;
	st.global.u32 	[%rd5+12], %r85;
	bra.uni 	$L__BB6_31;
$L__BB6_30:
	ld.global.nc.f32 	%f8, [%rd6+12];
	st.global.f32 	[%rd5+12], %f8;
$L__BB6_31:
	add.s32 	%r117, %r117, 8;
	add.s32 	%r106, %r106, 8;
	add.s32 	%r105, %r105, 8;
	setp.eq.s32 	%p12, %r106, 0;
	mov.u32 	%r112, %r9;
	@%p12 bra 	$L__BB6_32;
	bra.uni 	$L__BB6_7;
$L__BB6_32:
	setp.eq.s32 	%p13, %r8, 0;
	@%p13 bra 	$L__BB6_61;
	add.s32 	%r87, %r8, -1;
	setp.lt.u32 	%p14, %r87, 3;
	@%p14 bra 	$L__BB6_47;
	add.s32 	%r88, %r112, %r16;
	mul.wide.s32 	%rd17, %r88, 4;
	add.s64 	%rd7, %rd1, %rd17;
	mul.wide.s32 	%rd18, %r117, 4;
	add.s64 	%rd8, %rd2, %rd18;
	@%p2 bra 	$L__BB6_36;
	mov.b32 	%r89, 0;
	st.global.u32 	[%rd8], %r89;
	bra.uni 	$L__BB6_37;
$L__BB6_36:
	ld.global.nc.f32 	%f9, [%rd7];
	st.global.f32 	[%rd8], %f9;
$L__BB6_37:
	@%p2 bra 	$L__BB6_39;
	mov.b32 	%r90, 0;
	st.global.u32 	[%rd8+4], %r90;
	bra.uni 	$L__BB6_40;
$L__BB6_39:
	ld.global.nc.f32 	%f10, [%rd7+4];
	st.global.f32 	[%rd8+4], %f10;
$L__BB6_40:
	@%p2 bra 	$L__BB6_42;
	mov.b32 	%r91, 0;
	st.global.u32 	[%rd8+8], %r91;
	bra.uni 	$L__BB6_43;
$L__BB6_42:
	ld.global.nc.f32 	%f11, [%rd7+8];
	st.global.f32 	[%rd8+8], %f11;
$L__BB6_43:
	@%p2 bra 	$L__BB6_45;
	mov.b32 	%r92, 0;
	st.global.u32 	[%rd8+12], %r92;
	bra.uni 	$L__BB6_46;
$L__BB6_45:
	ld.global.nc.f32 	%f12, [%rd7+12];
	st.global.f32 	[%rd8+12], %f12;
$L__BB6_46:
	add.s32 	%r117, %r117, 4;
	add.s32 	%r112, %r112, 4;
$L__BB6_47:
	and.b32  	%r94, %r44, 3;
	setp.eq.s32 	%p15, %r94, 0;
	@%p15 bra 	$L__BB6_61;
	setp.eq.s32 	%p16, %r94, 1;
	@%p16 bra 	$L__BB6_56;
	add.s32 	%r95, %r112, %r16;
	mul.wide.s32 	%rd19, %r95, 4;
	add.s64 	%rd9, %rd1, %rd19;
	mul.wide.s32 	%rd20, %r117, 4;
	add.s64 	%rd10, %rd2, %rd20;
	@%p2 bra 	$L__BB6_51;
	mov.b32 	%r96, 0;
	st.global.u32 	[%rd10], %r96;
	bra.uni 	$L__BB6_52;
$L__BB6_51:
	ld.global.nc.f32 	%f13, [%rd9];
	st.global.f32 	[%rd10], %f13;
$L__BB6_52:
	@%p2 bra 	$L__BB6_54;
	mov.b32 	%r97, 0;
	st.global.u32 	[%rd10+4], %r97;
	bra.uni 	$L__BB6_55;
$L__BB6_54:
	ld.global.nc.f32 	%f14, [%rd9+4];
	st.global.f32 	[%rd10+4], %f14;
$L__BB6_55:
	add.s32 	%r117, %r117, 2;
	add.s32 	%r112, %r112, 2;
$L__BB6_56:
	and.b32  	%r98, %r44, 1;
	setp.eq.b32 	%p17, %r98, 1;
	not.pred 	%p18, %p17;
	@%p18 bra 	$L__BB6_61;
	@%p2 bra 	$L__BB6_59;
	mul.wide.s32 	%rd21, %r117, 4;
	add.s64 	%rd22, %rd2, %rd21;
	mov.b32 	%r99, 0;
	st.global.u32 	[%rd22], %r99;
	bra.uni 	$L__BB6_60;
$L__BB6_59:
	add.s32 	%r100, %r112, %r16;
	mul.wide.s32 	%rd23, %r100, 4;
	add.s64 	%rd24, %rd1, %rd23;
	ld.global.nc.f32 	%f15, [%rd24];
	mul.wide.s32 	%rd25, %r117, 4;
	add.s64 	%rd26, %rd2, %rd25;
	st.global.f32 	[%rd26], %f15;
$L__BB6_60:
	add.s32 	%r117, %r117, 1;
$L__BB6_61:
	add.s32 	%r103, %r103, 1;
	setp.ne.s32 	%p19, %r103, %r46;
	@%p19 bra 	$L__BB6_5;
	add.s32 	%r101, %r101, 1;
	setp.ne.s32 	%p20, %r101, %r45;
	@%p20 bra 	$L__BB6_4;
$L__BB6_63:
	ret;

}


// ===== COMPILED SASS (sm_100) =====

	.target	sm_100

	.elftype	@"ET_EXEC"


//--------------------- .note.nv.tkinfo           --------------------------
	.section	.note.nv.tkinfo,"",@"SHT_NOTE"
	.sectionflags	@"SHF_NOTE_NV_TKINFO"
	.tkinfo
        /*0018*/ 	.word	0x00000002
        /*0030*/ 	.string	""
        /*0030*/ 	.string	"ptxas"
        /*0030*/ 	.string	"Cuda compilation tools, release 13.0, V13.0.88"
        /*0030*/ 	.string	"Build cuda_13.0.r13.0/compiler.36424714_0"
        /*0030*/ 	.string	"-arch sm_100 -m 64 "



//--------------------- .note.nv.cuinfo           --------------------------
	.section	.note.nv.cuinfo,"",@"SHT_NOTE"
	.sectionflags	@"SHF_NOTE_NV_CUINFO"
        /*0018*/ 	.short	0x0002
        /*001a*/ 	.short	0x0064
        /*001c*/ 	.short	0x0082
	.zero		2


//--------------------- .nv.info                  --------------------------
	.section	.nv.info,"",@"SHT_CUDA_INFO"
	.align	4


	//----- nvinfo : EIATTR_REGCOUNT
	.align		4
        /*0000*/ 	.byte	0x04, 0x2f
        /*0002*/ 	.short	(.L_1 - .L_0)
	.align		4
.L_0:
        /*0004*/ 	.word	index@(conv2d_kernel)
        /*0008*/ 	.word	0x00000020


	//----- nvinfo : EIATTR_FRAME_SIZE
	.align		4
.L_1:
        /*000c*/ 	.byte	0x04, 0x11
        /*000e*/ 	.short	(.L_3 - .L_2)
	.align		4
.L_2:
        /*0010*/ 	.word	index@(conv2d_kernel)
        /*0014*/ 	.word	0x00000000


	//----- nvinfo : EIATTR_REGCOUNT
	.align		4
.L_3:
        /*0018*/ 	.byte	0x04, 0x2f
        /*001a*/ 	.short	(.L_5 - .L_4)
	.align		4
.L_4:
        /*001c*/ 	.word	index@(conv2d_relu_kernel)
        /*0020*/ 	.word	0x00000020


	//----- nvinfo : EIATTR_FRAME_SIZE
	.align		4
.L_5:
        /*0024*/ 	.byte	0x04, 0x11
        /*0026*/ 	.short	(.L_7 - .L_6)
	.align		4
.L_6:
        /*0028*/ 	.word	index@(conv2d_relu_kernel)
        /*002c*/ 	.word	0x00000000


	//----- nvinfo : EIATTR_REGCOUNT
	.align		4
.L_7:
        /*0030*/ 	.byte	0x04, 0x2f
        /*0032*/ 	.short	(.L_9 - .L_8)
	.align		4
.L_8:
        /*0034*/ 	.word	index@(max_pool2d_kernel)
        /*0038*/ 	.word	0x00000020


	//----- nvinfo : EIATTR_FRAME_SIZE
	.align		4
.L_9:
        /*003c*/ 	.byte	0x04, 0x11
        /*003e*/ 	.short	(.L_11 - .L_10)
	.align		4
.L_10:
        /*0040*/ 	.word	index@(max_pool2d_kernel)
        /*0044*/ 	.word	0x00000000


	//----- nvinfo : EIATTR_REGCOUNT
	.align		4
.L_11:
        /*0048*/ 	.byte	0x04, 0x2f
        /*004a*/ 	.short	(.L_13 - .L_12)
	.align		4
.L_12:
        /*004c*/ 	.word	index@(avg_pool2d_kernel)
        /*0050*/ 	.word	0x00000020


	//----- nvinfo : EIATTR_FRAME_SIZE
	.align		4
.L_13:
        /*0054*/ 	.byte	0x04, 0x11
        /*0056*/ 	.short	(.L_15 - .L_14)
	.align		4
.L_14:
        /*0058*/ 	.word	index@($__internal_1_$__cuda_sm3x_div_rn_noftz_f32_slowpath)
        /*005c*/ 	.word	0x00000000


	//----- nvinfo : EIATTR_FRAME_SIZE
	.align		4
.L_15:
        /*0060*/ 	.byte	0x04, 0x11
        /*0062*/ 	.short	(.L_17 - .L_16)
	.align		4
.L_16:
        /*0064*/ 	.word	index@(avg_pool2d_kernel)
        /*0068*/ 	.word	0x00000000


	//----- nvinfo : EIATTR_REGCOUNT
	.align		4
.L_17:
        /*006c*/ 	.byte	0x04, 0x2f
        /*006e*/ 	.short	(.L_19 - .L_18)
	.align		4
.L_18:
        /*0070*/ 	.word	index@(global_avg_pool2d_kernel)
        /*0074*/ 	.word	0x00000010


	//----- nvinfo : EIATTR_FRAME_SIZE
	.align		4
.L_19:
        /*0078*/ 	.byte	0x04, 0x11
        /*007a*/ 	.short	(.L_21 - .L_20)
	.align		4
.L_20:
        /*007c*/ 	.word	index@($__internal_0_$__cuda_sm3x_div_rn_noftz_f32_slowpath)
        /*0080*/ 	.word	0x00000000


	//----- nvinfo : EIATTR_FRAME_SIZE
	.align		4
.L_21:
        /*0084*/ 	.byte	0x04, 0x11
        /*0086*/ 	.short	(.L_23 - .L_22)
	.align		4
.L_22:
        /*0088*/ 	.word	index@(global_avg_pool2d_kernel)
        /*008c*/ 	.word	0x00000000


	//----- nvinfo : EIATTR_REGCOUNT
	.align		4
.L_23:
        /*0090*/ 	.byte	0x04, 0x2f
        /*0092*/ 	.short	(.L_25 - .L_24)
	.align		4
.L_24:
        /*0094*/ 	.word	index@(conv2d_3x3_tiled_kernel)
        /*0098*/ 	.word	0x00000020


	//----- nvinfo : EIATTR_FRAME_SIZE
	.align		4
.L_25:
        /*009c*/ 	.byte	0x04, 0x11
        /*009e*/ 	.short	(.L_27 - .L_26)
	.align		4
.L_26:
        /*00a0*/ 	.word	index@(conv2d_3x3_tiled_kernel)
        /*00a4*/ 	.word	0x00000000


	//----- nvinfo : EIATTR_REGCOUNT
	.align		4
.L_27:
        /*00a8*/ 	.byte	0x04, 0x2f
        /*00aa*/ 	.short	(.L_29 - .L_28)
	.align		4
.L_28:
        /*00ac*/ 	.word	index@(im2col_kernel)
        /*00b0*/ 	.word	0x00000020


	//----- nvinfo : EIATTR_FRAME_SIZE
	.align		4
.L_29:
        /*00b4*/ 	.byte	0x04, 0x11
        /*00b6*/ 	.short	(.L_31 - .L_30)
	.align		4
.L_30:
        /*00b8*/ 	.word	index@(im2col_kernel)
        /*00bc*/ 	.word	0x00000000


	//----- nvinfo : EIATTR_MIN_STACK_SIZE
	.align		4
.L_31:
        /*00c0*/ 	.byte	0x04, 0x12
        /*00c2*/ 	.short	(.L_33 - .L_32)
	.align		4
.L_32:
        /*00c4*/ 	.word	index@(im2col_kernel)
        /*00c8*/ 	.word	0x00000000


	//----- nvinfo : EIATTR_MIN_STACK_SIZE
	.align		4
.L_33:
        /*00cc*/ 	.byte	0x04, 0x12
        /*00ce*/ 	.short	(.L_35 - .L_34)
	.align		4
.L_34:
        /*00d0*/ 	.word	index@(conv2d_3x3_tiled_kernel)
        /*00d4*/ 	.word	0x00000000


	//----- nvinfo : EIATTR_MIN_STACK_SIZE
	.align		4
.L_35:
        /*00d8*/ 	.byte	0x04, 0x12
        /*00da*/ 	.short	(.L_37 - .L_36)
	.align		4
.L_36:
        /*00dc*/ 	.word	index@(global_avg_pool2d_kernel)
        /*00e0*/ 	.word	0x00000000


	//----- nvinfo : EIATTR_MIN_STACK_SIZE
	.align		4
.L_37:
        /*00e4*/ 	.byte	0x04, 0x12
        /*00e6*/ 	.short	(.L_39 - .L_38)
	.align		4
.L_38:
        /*00e8*/ 	.word	index@(avg_pool2d_kernel)
        /*00ec*/ 	.word	0x00000000


	//----- nvinfo : EIATTR_MIN_STACK_SIZE
	.align		4
.L_39:
        /*00f0*/ 	.byte	0x04, 0x12
        /*00f2*/ 	.short	(.L_41 - .L_40)
	.align		4
.L_40:
        /*00f4*/ 	.word	index@(max_pool2d_kernel)
        /*00f8*/ 	.word	0x00000000


	//----- nvinfo : EIATTR_MIN_STACK_SIZE
	.align		4
.L_41:
        /*00fc*/ 	.byte	0x04, 0x12
        /*00fe*/ 	.short	(.L_43 - .L_42)
	.align		4
.L_42:
        /*0100*/ 	.word	index@(conv2d_relu_kernel)
        /*0104*/ 	.word	0x00000000


	//----- nvinfo : EIATTR_MIN_STACK_SIZE
	.align		4
.L_43:
        /*0108*/ 	.byte	0x04, 0x12
        /*010a*/ 	.short	(.L_45 - .L_44)
	.align		4
.L_44:
        /*010c*/ 	.word	index@(conv2d_kernel)
        /*0110*/ 	.word	0x00000000
.L_45:


//--------------------- .nv.compat                --------------------------
	.section	.nv.compat,"",@"SHT_CUDA_COMPAT_INFO"
	.align	4
        /*0000*/ 	.byte	0x02, 0x09, 0x00, 0x00, 0x02, 0x02, 0x01, 0x00, 0x02, 0x05, 0x05, 0x00, 0x03, 0x07, 0x01, 0x01
        /*0010*/ 	.byte	0x02, 0x03, 0x00, 0x00, 0x02, 0x06, 0x01, 0x00, 0x04, 0x0b, 0x08, 0x00, 0x01, 0x00, 0x00, 0x00
        /*0020*/ 	.byte	0x00, 0x00, 0x00, 0x00


//--------------------- .nv.info.im2col_kernel    --------------------------
	.section	.nv.info.im2col_kernel,"",@"SHT_CUDA_INFO"
	.sectionflags	@""
	.align	4


	//----- nvinfo : EIATTR_CUDA_API_VERSION
	.align		4
        /*0000*/ 	.byte	0x04, 0x37
        /*0002*/ 	.short	(.L_47 - .L_46)
.L_46:
        /*0004*/ 	.word	0x00000082


	//----- nvinfo : EIATTR_KPARAM_INFO
	.align		4
.L_47:
        /*0008*/ 	.byte	0x04, 0x17
        /*000a*/ 	.short	(.L_49 - .L_48)
.L_48:
        /*000c*/ 	.word	0x00000000
        /*0010*/ 	.short	0x000d
        /*0012*/ 	.short	0x003c
        /*0014*/ 	.byte	0x00, 0xf0, 0x11, 0x00


	//----- nvinfo : EIATTR_KPARAM_INFO
	.align		4
.L_49:
        /*0018*/ 	.byte	0x04, 0x17
        /*001a*/ 	.short	(.L_51 - .L_50)
.L_50:
        /*001c*/ 	.word	0x00000000
        /*0020*/ 	.short	0x000c
        /*0022*/ 	.short	0x0038
        /*0024*/ 	.byte	0x00, 0xf0, 0x11, 0x00


	//----- nvinfo : EIATTR_KPARAM_INFO
	.align		4
.L_51:
        /*0028*/ 	.byte	0x04, 0x17
        /*002a*/ 	.short	(.L_53 - .L_52)
.L_52:
        /*002c*/ 	.word	0x00000000
        /*0030*/ 	.short	0x000b
        /*0032*/ 	.short	0x0034
        /*0034*/ 	.byte	0x00, 0xf0, 0x11, 0x00


	//----- nvinfo : EIATTR_KPARAM_INFO
	.align		4
.L_53:
        /*0038*/ 	.byte	0x04, 0x17
        /*003a*/ 	.short	(.L_55 - .L_54)
.L_54:
        /*003c*/ 	.word	0x00000000
        /*0040*/ 	.short	0x000a
        /*0042*/ 	.short	0x0030
        /*0044*/ 	.byte	0x00, 0xf0, 0x11, 0x00


	//----- nvinfo : EIATTR_KPARAM_INFO
	.align		4
.L_55:
        /*0048*/ 	.byte	0x04, 0x17
        /*004a*/ 	.short	(.L_57 - .L_56)
.L_56:
        /*004c*/ 	.word	0x00000000
        /*0050*/ 	.short	0x0009
        /*0052*/ 	.short	0x002c
        /*0054*/ 	.byte	0x00, 0xf0, 0x11, 0x00


	//----- nvinfo : EIATTR_KPARAM_INFO
	.align		4
.L_57:
        /*0058*/ 	.byte	0x04, 0x17
        /*005a*/ 	.short	(.L_59 - .L_58)
.L_58:
        /*005c*/ 	.word	0x00000000
        /*0060*/ 	.short	0x0008
        /*0062*/ 	.short	0x0028
        /*0064*/ 	.byte	0x00, 0xf0, 0x11, 0x00


	//----- nvinfo : EIATTR_KPARAM_INFO
	.align		4
.L_59:
        /*0068*/ 	.byte	0x04, 0x17
        /*006a*/ 	.short	(.L_61 - .L_60)
.L_60:
        /*006c*/ 	.word	0x00000000
        /*0070*/ 	.short	0x0007
        /*0072*/ 	.short	0x0024
        /*0074*/ 	.byte	0x00, 0xf0, 0x11, 0x00


	//----- nvinfo : EIATTR_KPARAM_INFO
	.align		4
.L_61:
        /*0078*/ 	.byte	0x04, 0x17
        /*007a*/ 	.short	(.L_63 - .L_62)
.L_62:
        /*007c*/ 	.word	0x00000000
        /*0080*/ 	.short	0x0006
        /*0082*/ 	.short	0x0020
        /*0084*/ 	.byte	0x00, 0xf0, 0x11, 0x00


	//----- nvinfo : EIATTR_KPARAM_INFO
	.align		4
.L_63:
        /*0088*/ 	.byte	0x04, 0x17
        /*008a*/ 	.short	(.L_65 - .L_64)
.L_64:
        /*008c*/ 	.word	0x00000000
        /*0090*/ 	.short	0x0005
        /*0092*/ 	.short	0x001c
        /*0094*/ 	.byte	0x00, 0xf0, 0x11, 0x00


	//----- nvinfo : EIATTR_KPARAM_INFO
	.align		4
.L_65:
        /*0098*/ 	.byte	0x04, 0x17
        /*009a*/ 	.short	(.L_67 - .L_66)
.L_66:
        /*009c*/ 	.word	0x00000000
        /*00a0*/ 	.short	0x0004
        /*00a2*/ 	.short	0x0018
        /*00a4*/ 	.byte	0x00, 0xf0, 0x11, 0x00


	//----- nvinfo : EIATTR_KPARAM_INFO
	.align		4
.L_67:
        /*00a8*/ 	.byte	0x04, 0x17
        /*00aa*/ 	.short	(.L_69 - .L_68)
.L_68:
        /*00ac*/ 	.word	0x00000000
        /*00b0*/ 	.short	0x0003
        /*00b2*/ 	.short	0x0014
        /*00b4*/ 	.byte	0x00, 0xf0, 0x11, 0x00


	//----- nvinfo : EIATTR_KPARAM_INFO
	.align		4
.L_69:
        /*00b8*/ 	.byte	0x04, 0x17
        /*00ba*/ 	.short	(.L_71 - .L_70)
.L_70:
        /*00bc*/ 	.word	0x00000000
        /*00c0*/ 	.short	0x0002
        /*00c2*/ 	.short	0x0010
        /*00c4*/ 	.byte	0x00, 0xf0, 0x11, 0x00


	//----- nvinfo : EIATTR_KPARAM_INFO
	.align		4
.L_71:
        /*00c8*/ 	.byte	0x04, 0x17
        /*00ca*/ 	.short	(.L_73 - .L_72)
.L_72:
        /*00cc*/ 	.word	0x00000000
        /*00d0*/ 	.short	0x0001
        /*00d2*/ 	.short	0x0008
        /*00d4*/ 	.byte	0x00, 0xf5, 0x21, 0x00


	//----- nvinfo : EIATTR_KPARAM_INFO
	.align		4
.L_73:
        /*00d8*/ 	.byte	0x04, 0x17
        /*00da*/ 	.short	(.L_75 - .L_74)
.L_74:
        /*00dc*/ 	.word	0x00000000
        /*00e0*/ 	.short	0x0000
        /*00e2*/ 	.short	0x0000
        /*00e4*/ 	.byte	0x00, 0xf5, 0x21, 0x00


	//----- nvinfo : EIATTR_SPARSE_MMA_MASK
	.align		4
.L_75:
        /*00e8*/ 	.byte	0x03, 0x50
        /*00ea*/ 	.short	0x0000


	//----- nvinfo : EIATTR_MAXREG_COUNT
	.align		4
        /*00ec*/ 	.byte	0x03, 0x1b
        /*00ee*/ 	.short	0x00ff


	//----- nvinfo : EIATTR_MERCURY_ISA_VERSION
	.align		4
        /*00f0*/ 	.byte	0x03, 0x5f
        /*00f2*/ 	.short	0x0101


	//----- nvinfo : EIATTR_VRC_CTA_INIT_COUNT
	.align		4
        /*00f4*/ 	.byte	0x02, 0x4a
	.zero		1
	.zero		1


	//----- nvinfo : EIATTR_EXIT_INSTR_OFFSETS
	.align		4
        /*00f8*/ 	.byte	0x04, 0x1c
        /*00fa*/ 	.short	(.L_77 - .L_76)


	//   ....[0]....
.L_76:
        /*00fc*/ 	.word	0x000000a0


	//   ....[1]....
        /*0100*/ 	.word	0x00000160


	//   ....[2]....
        /*0104*/ 	.word	0x000004b0


	//   ....[3]....
        /*0108*/ 	.word	0x00000ec0


	//----- nvinfo : EIATTR_CRS_STACK_SIZE
	.align		4
.L_77:
        /*010c*/ 	.byte	0x04, 0x1e
        /*010e*/ 	.short	(.L_79 - .L_78)
.L_78:
        /*0110*/ 	.word	0x00000000


	//----- nvinfo : EIATTR_CBANK_PARAM_SIZE
	.align		4
.L_79:
        /*0114*/ 	.byte	0x03, 0x19
        /*0116*/ 	.short	0x0040


	//----- nvinfo : EIATTR_PARAM_CBANK
	.align		4
        /*0118*/ 	.byte	0x04, 0x0a
        /*011a*/ 	.short	(.L_81 - .L_80)
	.align		4
.L_80:
        /*011c*/ 	.word	index@(.nv.constant0.im2col_kernel)
        /*0120*/ 	.short	0x0380
        /*0122*/ 	.short	0x0040


	//----- nvinfo : EIATTR_SW_WAR
	.align		4
.L_81:
        /*0124*/ 	.byte	0x04, 0x36
        /*0126*/ 	.short	(.L_83 - .L_82)
.L_82:
        /*0128*/ 	.word	0x00000008
.L_83:


//--------------------- .nv.info.conv2d_3x3_tiled_kernel --------------------------
	.section	.nv.info.conv2d_3x3_tiled_kernel,"",@"SHT_CUDA_INFO"
	.sectionflags	@""
	.align	4


	//----- nvinfo : EIATTR_CUDA_API_VERSION
	.align		4
        /*0000*/ 	.byte	0x04, 0x37
        /*0002*/ 	.short	(.L_85 - .L_84)
.L_84:
        /*0004*/ 	.word	0x00000082


	//----- nvinfo : EIATTR_KPARAM_INFO
	.align		4
.L_85:
        /*0008*/ 	.byte	0x04, 0x17
        /*000a*/ 	.short	(.L_87 - .L_86)
.L_86:
        /*000c*/ 	.word	0x00000000
        /*0010*/ 	.short	0x0009
        /*0012*/ 	.short	0x0034
        /*0014*/ 	.byte	0x00, 0xf0, 0x11, 0x00


	//----- nvinfo : EIATTR_KPARAM_INFO
	.align		4
.L_87:
        /*0018*/ 	.byte	0x04, 0x17
        /*001a*/ 	.short	(.L_89 - .L_88)
.L_88:
        /*001c*/ 	.word	0x00000000
        /*0020*/ 	.short	0x0008
        /*0022*/ 	.short	0x0030
        /*0024*/ 	.byte	0x00, 0xf0, 0x11, 0x00


	//----- nvinfo : EIATTR_KPARAM_INFO
	.align		4
.L_89:
        /*0028*/ 	.byte	0x04, 0x17
        /*002a*/ 	.short	(.L_91 - .L_90)
.L_90:
        /*002c*/ 	.word	0x00000000
        /*0030*/ 	.short	0x0007
        /*0032*/ 	.short	0x002c
        /*0034*/ 	.byte	0x00, 0xf0, 0x11, 0x00


	//----- nvinfo : EIATTR_KPARAM_INFO
	.align		4
.L_91:
        /*0038*/ 	.byte	0x04, 0x17
        /*003a*/ 	.short	(.L_93 - .L_92)
.L_92:
        /*003c*/ 	.word	0x00000000
        /*0040*/ 	.short	0x0006
        /*0042*/ 	.short	0x0028
        /*0044*/ 	.byte	0x00, 0xf0, 0x11, 0x00


	//----- nvinfo : EIATTR_KPARAM_INFO
	.align		4
.L_93:
        /*0048*/ 	.byte	0x04, 0x17
        /*004a*/ 	.short	(.L_95 - .L_94)
.L_94:
        /*004c*/ 	.word	0x00000000
        /*0050*/ 	.short	0x0005
        /*0052*/ 	.short	0x0024
        /*0054*/ 	.byte	0x00, 0xf0, 0x11, 0x00


	//----- nvinfo : EIATTR_KPARAM_INFO
	.align		4
.L_95:
        /*0058*/ 	.byte	0x04, 0x17
        /*005a*/ 	.short	(.L_97 - .L_96)
.L_96:
        /*005c*/ 	.word	0x00000000
        /*0060*/ 	.short	0x0004
        /*0062*/ 	.short	0x0020
        /*0064*/ 	.byte	0x00, 0xf0, 0x11, 0x00


	//----- nvinfo : EIATTR_KPARAM_INFO
	.align		4
.L_97:
        /*0068*/ 	.byte	0x04, 0x17
        /*006a*/ 	.short	(.L_99 - .L_98)
.L_98:
        /*006c*/ 	.word	0x00000000
        /*0070*/ 	.short	0x0003
        /*0072*/ 	.short	0x0018
        /*0074*/ 	.byte	0x00, 0xf5, 0x21, 0x00


	//----- nvinfo : EIATTR_KPARAM_INFO
	.align		4
.L_99:
        /*0078*/ 	.byte	0x04, 0x17
        /*007a*/ 	.short	(.L_101 - .L_100)
.L_100:
        /*007c*/ 	.word	0x00000000
        /*0080*/ 	.short	0x0002
        /*0082*/ 	.short	0x0010
        /*0084*/ 	.byte	0x00, 0xf5, 0x21, 0x00


	//----- nvinfo : EIATTR_KPARAM_INFO
	.align		4
.L_101:
        /*0088*/ 	.byte	0x04, 0x17
        /*008a*/ 	.short	(.L_103 - .L_102)
.L_102:
        /*008c*/ 	.word	0x00000000
        /*0090*/ 	.short	0x0001
        /*0092*/ 	.short	0x0008
        /*0094*/ 	.byte	0x00, 0xf5, 0x21, 0x00


	//----- nvinfo : EIATTR_KPARAM_INFO
	.align		4
.L_103:
        /*0098*/ 	.byte	0x04, 0x17
        /*009a*/ 	.short	(.L_105 - .L_104)
.L_104:
        /*009c*/ 	.word	0x00000000
        /*00a0*/ 	.short	0x0000
        /*00a2*/ 	.short	0x0000
        /*00a4*/ 	.byte	0x00, 0xf5, 0x21, 0x00


	//----- nvinfo : EIATTR_SPARSE_MMA_MASK
	.align		4
.L_105:
        /*00a8*/ 	.byte	0x03, 0x50
        /*00aa*/ 	.short	0x0000


	//----- nvinfo : EIATTR_MAXREG_COUNT
	.align		4
        /*00ac*/ 	.byte	0x03, 0x1b
        /*00ae*/ 	.short	0x00ff


	//----- nvinfo : EIATTR_NUM_BARRIERS
	.align		4
        /*00b0*/ 	.byte	0x02, 0x4c
        /*00b2*/ 	.byte	0x01
	.zero		1


	//----- nvinfo : EIATTR_MERCURY_ISA_VERSION
	.align		4
        /*00b4*/ 	.byte	0x03, 0x5f
        /*00b6*/ 	.short	0x0101


	//----- nvinfo : EIATTR_VRC_CTA_INIT_COUNT
	.align		4
        /*00b8*/ 	.byte	0x02, 0x4a
	.zero		1
	.zero		1


	//----- nvinfo : EIATTR_EXIT_INSTR_OFFSETS
	.align		4
        /*00bc*/ 	.byte	0x04, 0x1c
        /*00be*/ 	.short	(.L_107 - .L_106)


	//   ....[0]....
.L_106:
        /*00c0*/ 	.word	0x00000780


	//   ....[1]....
        /*00c4*/ 	.word	0x00000800


	//   ....[2]....
        /*00c8*/ 	.word	0x00000910


	//----- nvinfo : EIATTR_CRS_STACK_SIZE
	.align		4
.L_107:
        /*00cc*/ 	.byte	0x04, 0x1e
        /*00ce*/ 	.short	(.L_109 - .L_108)
.L_108:
        /*00d0*/ 	.word	0x00000000


	//----- nvinfo : EIATTR_CBANK_PARAM_SIZE
	.align		4
.L_109:
        /*00d4*/ 	.byte	0x03, 0x19
        /*00d6*/ 	.short	0x0038


	//----- nvinfo : EIATTR_PARAM_CBANK
	.align		4
        /*00d8*/ 	.byte	0x04, 0x0a
        /*00da*/ 	.short	(.L_111 - .L_110)
	.align		4
.L_110:
        /*00dc*/ 	.word	index@(.nv.constant0.conv2d_3x3_tiled_kernel)
        /*00e0*/ 	.short	0x0380
        /*00e2*/ 	.short	0x0038


	//----- nvinfo : EIATTR_SW_WAR
	.align		4
.L_111:
        /*00e4*/ 	.byte	0x04, 0x36
        /*00e6*/ 	.short	(.L_113 - .L_112)
.L_112:
        /*00e8*/ 	.word	0x00000008
.L_113:


//--------------------- .nv.info.global_avg_pool2d_kernel --------------------------
	.section	.nv.info.global_avg_pool2d_kernel,"",@"SHT_CUDA_INFO"
	.sectionflags	@""
	.align	4


	//----- nvinfo : EIATTR_CUDA_API_VERSION
	.align		4
        /*0000*/ 	.byte	0x04, 0x37
        /*0002*/ 	.short	(.L_115 - .L_114)
.L_114:
        /*0004*/ 	.word	0x00000082


	//----- nvinfo : EIATTR_KPARAM_INFO
	.align		4
.L_115:
        /*0008*/ 	.byte	0x04, 0x17
        /*000a*/ 	.short	(.L_117 - .L_116)
.L_116:
        /*000c*/ 	.word	0x00000000
        /*0010*/ 	.short	0x0005
        /*0012*/ 	.short	0x001c
        /*0014*/ 	.byte	0x00, 0xf0, 0x11, 0x00


	//----- nvinfo : EIATTR_KPARAM_INFO
	.align		4
.L_117:
        /*0018*/ 	.byte	0x04, 0x17
        /*001a*/ 	.short	(.L_119 - .L_118)
.L_118:
        /*001c*/ 	.word	0x00000000
        /*0020*/ 	.short	0x0004
        /*0022*/ 	.short	0x0018
        /*0024*/ 	.byte	0x00, 0xf0, 0x11, 0x00


	//----- nvinfo : EIATTR_KPARAM_INFO
	.align		4
.L_119:
        /*0028*/ 	.byte	0x04, 0x17
        /*002a*/ 	.short	(.L_121 - .L_120)
.L_120:
        /*002c*/ 	.word	0x00000000
        /*0030*/ 	.short	0x0003
        /*0032*/ 	.short	0x0014
        /*0034*/ 	.byte	0x00, 0xf0, 0x11, 0x00


	//----- nvinfo : EIATTR_KPARAM_INFO
	.align		4
.L_121:
        /*0038*/ 	.byte	0x04, 0x17
        /*003a*/ 	.short	(.L_123 - .L_122)
.L_122:
        /*003c*/ 	.word	0x00000000
        /*0040*/ 	.short	0x0002
        /*0042*/ 	.short	0x0010
        /*0044*/ 	.byte	0x00, 0xf0, 0x11, 0x00


	//----- nvinfo : EIATTR_KPARAM_INFO
	.align		4
.L_123:
        /*0048*/ 	.byte	0x04, 0x17
        /*004a*/ 	.short	(.L_125 - .L_124)
.L_124:
        /*004c*/ 	.word	0x00000000
        /*0050*/ 	.short	0x0001
        /*0052*/ 	.short	0x0008
        /*0054*/ 	.byte	0x00, 0xf5, 0x21, 0x00


	//----- nvinfo : EIATTR_KPARAM_INFO
	.align		4
.L_125:
        /*0058*/ 	.byte	0x04, 0x17
        /*005a*/ 	.short	(.L_127 - .L_126)
.L_126:
        /*005c*/ 	.word	0x00000000
        /*0060*/ 	.short	0x0000
        /*0062*/ 	.short	0x0000
        /*0064*/ 	.byte	0x00, 0xf5, 0x21, 0x00


	//----- nvinfo : EIATTR_SPARSE_MMA_MASK
	.align		4
.L_127:
        /*0068*/ 	.byte	0x03, 0x50
        /*006a*/ 	.short	0x0000


	//----- nvinfo : EIATTR_MAXREG_COUNT
	.align		4
        /*006c*/ 	.byte	0x03, 0x1b
        /*006e*/ 	.short	0x00ff


	//----- nvinfo : EIATTR_NUM_BARRIERS
	.align		4
        /*0070*/ 	.byte	0x02, 0x4c
        /*0072*/ 	.byte	0x01
	.zero		1


	//----- nvinfo : EIATTR_MERCURY_ISA_VERSION
	.align		4
        /*0074*/ 	.byte	0x03, 0x5f
        /*0076*/ 	.short	0x0101


	//----- nvinfo : EIATTR_VRC_CTA_INIT_COUNT
	.align		4
        /*0078*/ 	.byte	0x02, 0x4a
	.zero		1
	.zero		1


	//----- nvinfo : EIATTR_EXIT_INSTR_OFFSETS
	.align		4
        /*007c*/ 	.byte	0x04, 0x1c
        /*007e*/ 	.short	(.L_129 - .L_128)


	//   ....[0]....
.L_128:
        /*0080*/ 	.word	0x00000070


	//   ....[1]....
        /*0084*/ 	.word	0x00000330


	//   ....[2]....
        /*0088*/ 	.word	0x00000490


	//----- nvinfo : EIATTR_CRS_STACK_SIZE
	.align		4
.L_129:
        /*008c*/ 	.byte	0x04, 0x1e
        /*008e*/ 	.short	(.L_131 - .L_130)
.L_130:
        /*0090*/ 	.word	0x00000000


	//----- nvinfo : EIATTR_CBANK_PARAM_SIZE
	.align		4
.L_131:
        /*0094*/ 	.byte	0x03, 0x19
        /*0096*/ 	.short	0x0020


	//----- nvinfo : EIATTR_PARAM_CBANK
	.align		4
        /*0098*/ 	.byte	0x04, 0x0a
        /*009a*/ 	.short	(.L_133 - .L_132)
	.align		4
.L_132:
        /*009c*/ 	.word	index@(.nv.constant0.global_avg_pool2d_kernel)
        /*00a0*/ 	.short	0x0380
        /*00a2*/ 	.short	0x0020


	//----- nvinfo : EIATTR_SW_WAR
	.align		4
.L_133:
        /*00a4*/ 	.byte	0x04, 0x36
        /*00a6*/ 	.short	(.L_135 - .L_134)
.L_134:
        /*00a8*/ 	.word	0x00000008
.L_135:


//--------------------- .nv.info.avg_pool2d_kernel --------------------------
	.section	.nv.info.avg_pool2d_kernel,"",@"SHT_CUDA_INFO"
	.sectionflags	@""
	.align	4


	//----- nvinfo : EIATTR_CUDA_API_VERSION
	.align		4
        /*0000*/ 	.byte	0x04, 0x37
        /*0002*/ 	.short	(.L_137 - .L_136)
.L_136:
        /*0004*/ 	.word	0x00000082


	//----- nvinfo : EIATTR_KPARAM_INFO
	.align		4
.L_137:
        /*0008*/ 	.byte	0x04, 0x17
        /*000a*/ 	.short	(.L_139 - .L_138)
.L_138:
        /*000c*/ 	.word	0x00000000
        /*0010*/ 	.short	0x000b
        /*0012*/ 	.short	0x0034
        /*0014*/ 	.byte	0x00, 0xf0, 0x11, 0x00


	//----- nvinfo : EIATTR_KPARAM_INFO
	.align		4
.L_139:
        /*0018*/ 	.byte	0x04, 0x17
        /*001a*/ 	.short	(.L_141 - .L_140)
.L_140:
        /*001c*/ 	.word	0x00000000
        /*0020*/ 	.short	0x000a
        /*0022*/ 	.short	0x0030
        /*0024*/ 	.byte	0x00, 0xf0, 0x11, 0x00


	//----- nvinfo : EIATTR_KPARAM_INFO
	.align		4
.L_141:
        /*0028*/ 	.byte	0x04, 0x17
        /*002a*/ 	.short	(.L_143 - .L_142)
.L_142:
        /*002c*/ 	.word	0x00000000
        /*0030*/ 	.short	0x0009
        /*0032*/ 	.short	0x002c
        /*0034*/ 	.byte	0x00, 0xf0, 0x11, 0x00


	//----- nvinfo : EIATTR_KPARAM_INFO
	.align		4
.L_143:
        /*0038*/ 	.byte	0x04, 0x17
        /*003a*/ 	.short	(.L_145 - .L_144)
.L_144:
        /*003c*/ 	.word	0x00000000
        /*0040*/ 	.short	0x0008
        /*0042*/ 	.short	0x0028
        /*0044*/ 	.byte	0x00, 0xf0, 0x11, 0x00


	//----- nvinfo : EIATTR_KPARAM_INFO
	.align		4
.L_145:
        /*0048*/ 	.byte	0x04, 0x17
        /*004a*/ 	.short	(.L_147 - .L_146)
.L_146:
        /*004c*/ 	.word	0x00000000
        /*0050*/ 	.short	0x0007
        /*0052*/ 	.short	0x0024
        /*0054*/ 	.byte	0x00, 0xf0, 0x11, 0x00


	//----- nvinfo : EIATTR_KPARAM_INFO
	.align		4
.L_147:
        /*0058*/ 	.byte	0x04, 0x17
        /*005a*/ 	.short	(.L_149 - .L_148)
.L_148:
        /*005c*/ 	.word	0x00000000
        /*0060*/ 	.short	0x0006
        /*0062*/ 	.short	0x0020
        /*0064*/ 	.byte	0x00, 0xf0, 0x11, 0x00


	//----- nvinfo : EIATTR_KPARAM_INFO
	.align		4
.L_149:
        /*0068*/ 	.byte	0x04, 0x17
        /*006a*/ 	.short	(.L_151 - .L_150)
.L_150:
        /*006c*/ 	.word	0x00000000
        /*0070*/ 	.short	0x0005
        /*0072*/ 	.short	0x001c
        /*0074*/ 	.byte	0x00, 0xf0, 0x11, 0x00


	//----- nvinfo : EIATTR_KPARAM_INFO
	.align		4
.L_151:
        /*0078*/ 	.byte	0x04, 0x17
        /*007a*/ 	.short	(.L_153 - .L_152)
.L_152:
        /*007c*/ 	.word	0x00000000
        /*0080*/ 	.short	0x0004
        /*0082*/ 	.short	0x0018
        /*0084*/ 	.byte	0x00, 0xf0, 0x11, 0x00


	//----- nvinfo : EIATTR_KPARAM_INFO
	.align		4
.L_153:
        /*0088*/ 	.byte	0x04, 0x17
        /*008a*/ 	.short	(.L_155 - .L_154)
.L_154:
        /*008c*/ 	.word	0x00000000
        /*0090*/ 	.short	0x0003
        /*0092*/ 	.short	0x0014
        /*0094*/ 	.byte	0x00, 0xf0, 0x11, 0x00


	//----- nvinfo : EIATTR_KPARAM_INFO
	.align		4
.L_155:
        /*0098*/ 	.byte	0x04, 0x17
        /*009a*/ 	.short	(.L_157 - .L_156)
.L_156:
        /*009c*/ 	.word	0x00000000
        /*00a0*/ 	.short	0x0002
        /*00a2*/ 	.short	0x0010
        /*00a4*/ 	.byte	0x00, 0xf0, 0x11, 0x00


	//----- nvinfo : EIATTR_KPARAM_INFO
	.align		4
.L_157:
        /*00a8*/ 	.byte	0x04, 0x17
        /*00aa*/ 	.short	(.L_159 - .L_158)
.L_158:
        /*00ac*/ 	.word	0x00000000
        /*00b0*/ 	.short	0x0001
        /*00b2*/ 	.short	0x0008
        /*00b4*/ 	.byte	0x00, 0xf5, 0x21, 0x00


	//----- nvinfo : EIATTR_KPARAM_INFO
	.align		4
.L_159:
        /*00b8*/ 	.byte	0x04, 0x17
        /*00ba*/ 	.short	(.L_161 - .L_160)
.L_160:
        /*00bc*/ 	.word	0x00000000
        /*00c0*/ 	.short	0x0000
        /*00c2*/ 	.short	0x0000
        /*00c4*/ 	.byte	0x00, 0xf5, 0x21, 0x00


	//----- nvinfo : EIATTR_SPARSE_MMA_MASK
	.align		4
.L_161:
        /*00c8*/ 	.byte	0x03, 0x50
        /*00ca*/ 	.short	0x0000


	//----- nvinfo : EIATTR_MAXREG_COUNT
	.align		4
        /*00cc*/ 	.byte	0x03, 0x1b
        /*00ce*/ 	.short	0x00ff


	//----- nvinfo : EIATTR_MERCURY_ISA_VERSION
	.align		4
        /*00d0*/ 	.byte	0x03, 0x5f
        /*00d2*/ 	.short	0x0101


	//----- nvinfo : EIATTR_VRC_CTA_INIT_COUNT
	.align		4
        /*00d4*/ 	.byte	0x02, 0x4a
	.zero		1
	.zero		1


	//----- nvinfo : EIATTR_EXIT_INSTR_OFFSETS
	.align		4
        /*00d8*/ 	.byte	0x04, 0x1c
        /*00da*/ 	.short	(.L_163 - .L_162)


	//   ....[0]....
.L_162:
        /*00dc*/ 	.word	0x000000c0


	//   ....[1]....
        /*00e0*/ 	.word	0x000013e0


	//----- nvinfo : EIATTR_CRS_STACK_SIZE
	.align		4
.L_163:
        /*00e4*/ 	.byte	0x04, 0x1e
        /*00e6*/ 	.short	(.L_165 - .L_164)
.L_164:
        /*00e8*/ 	.word	0x00000000


	//----- nvinfo : EIATTR_CBANK_PARAM_SIZE
	.align		4
.L_165:
        /*00ec*/ 	.byte	0x03, 0x19
        /*00ee*/ 	.short	0x0038


	//----- nvinfo : EIATTR_PARAM_CBANK
	.align		4
        /*00f0*/ 	.byte	0x04, 0x0a
        /*00f2*/ 	.short	(.L_167 - .L_166)
	.align		4
.L_166:
        /*00f4*/ 	.word	index@(.nv.constant0.avg_pool2d_kernel)
        /*00f8*/ 	.short	0x0380
        /*00fa*/ 	.short	0x0038


	//----- nvinfo : EIATTR_SW_WAR
	.align		4
.L_167:
        /*00fc*/ 	.byte	0x04, 0x36
        /*00fe*/ 	.short	(.L_169 - .L_168)
.L_168:
        /*0100*/ 	.word	0x00000008
.L_169:


//--------------------- .nv.info.max_pool2d_kernel --------------------------
	.section	.nv.info.max_pool2d_kernel,"",@"SHT_CUDA_INFO"
	.sectionflags	@""
	.align	4


	//----- nvinfo : EIATTR_CUDA_API_VERSION
	.align		4
        /*0000*/ 	.byte	0x04, 0x37
        /*0002*/ 	.short	(.L_171 - .L_170)
.L_170:
        /*0004*/ 	.word	0x00000082


	//----- nvinfo : EIATTR_KPARAM_INFO
	.align		4
.L_171:
        /*0008*/ 	.byte	0x04, 0x17
        /*000a*/ 	.short	(.L_173 - .L_172)
.L_172:
        /*000c*/ 	.word	0x00000000
        /*0010*/ 	.short	0x000b
        /*0012*/ 	.short	0x0034
        /*0014*/ 	.byte	0x00, 0xf0, 0x11, 0x00


	//----- nvinfo : EIATTR_KPARAM_INFO
	.align		4
.L_173:
        /*0018*/ 	.byte	0x04, 0x17
        /*001a*/ 	.short	(.L_175 - .L_174)
.L_174:
        /*001c*/ 	.word	0x00000000
        /*0020*/ 	.short	0x000a
        /*0022*/ 	.short	0x0030
        /*0024*/ 	.byte	0x00, 0xf0, 0x11, 0x00


	//----- nvinfo : EIATTR_KPARAM_INFO
	.align		4
.L_175:
        /*0028*/ 	.byte	0x04, 0x17
        /*002a*/ 	.short	(.L_177 - .L_176)
.L_176:
        /*002c*/ 	.word	0x00000000
        /*0030*/ 	.short	0x0009
        /*0032*/ 	.short	0x002c
        /*0034*/ 	.byte	0x00, 0xf0, 0x11, 0x00


	//----- nvinfo : EIATTR_KPARAM_INFO
	.align		4
.L_177:
        /*0038*/ 	.byte	0x04, 0x17
        /*003a*/ 	.short	(.L_179 - .L_178)
.L_178:
        /*003c*/ 	.word	0x00000000
        /*0040*/ 	.short	0x0008
        /*0042*/ 	.short	0x0028
        /*0044*/ 	.byte	0x00, 0xf0, 0x11, 0x00


	//----- nvinfo : EIATTR_KPARAM_INFO
	.align		4
.L_179:
        /*0048*/ 	.byte	0x04, 0x17
        /*004a*/ 	.short	(.L_181 - .L_180)
.L_180:
        /*004c*/ 	.word	0x00000000
        /*0050*/ 	.short	0x0007
        /*0052*/ 	.short	0x0024
        /*0054*/ 	.byte	0x00, 0xf0, 0x11, 0x00


	//----- nvinfo : EIATTR_KPARAM_INFO
	.align		4
.L_181:
        /*0058*/ 	.byte	0x04, 0x17
        /*005a*/ 	.short	(.L_183 - .L_182)
.L_182:
        /*005c*/ 	.word	0x00000000
        /*0060*/ 	.short	0x0006
        /*0062*/ 	.short	0x0020
        /*0064*/ 	.byte	0x00, 0xf0, 0x11, 0x00


	//----- nvinfo : EIATTR_KPARAM_INFO
	.align		4
.L_183:
        /*0068*/ 	.byte	0x04, 0x17
        /*006a*/ 	.short	(.L_185 - .L_184)
.L_184:
        /*006c*/ 	.word	0x00000000
        /*0070*/ 	.short	0x0005
        /*0072*/ 	.short	0x001c
        /*0074*/ 	.byte	0x00, 0xf0, 0x11, 0x00


	//----- nvinfo : EIATTR_KPARAM_INFO
	.align		4
.L_185:
        /*0078*/ 	.byte	0x04, 0x17
        /*007a*/ 	.short	(.L_187 - .L_186)
.L_186:
        /*007c*/ 	.word	0x00000000
        /*0080*/ 	.short	0x0004
        /*0082*/ 	.short	0x0018
        /*0084*/ 	.byte	0x00, 0xf0, 0x11, 0x00


	//----- nvinfo : EIATTR_KPARAM_INFO
	.align		4
.L_187:
        /*0088*/ 	.byte	0x04, 0x17
        /*008a*/ 	.short	(.L_189 - .L_188)
.L_188:
        /*008c*/ 	.word	0x00000000
        /*0090*/ 	.short	0x0003
        /*0092*/ 	.short	0x0014
        /*0094*/ 	.byte	0x00, 0xf0, 0x11, 0x00


	//----- nvinfo : EIATTR_KPARAM_INFO
	.align		4
.L_189:
        /*0098*/ 	.byte	0x04, 0x17
        /*009a*/ 	.short	(.L_191 - .L_190)
.L_190:
        /*009c*/ 	.word	0x00000000
        /*00a0*/ 	.short	0x0002
        /*00a2*/ 	.short	0x0010
        /*00a4*/ 	.byte	0x00, 0xf0, 0x11, 0x00


	//----- nvinfo : EIATTR_KPARAM_INFO
	.align		4
.L_191:
        /*00a8*/ 	.byte	0x04, 0x17
        /*00aa*/ 	.short	(.L_193 - .L_192)
.L_192:
        /*00ac*/ 	.word	0x00000000
        /*00b0*/ 	.short	0x0001
        /*00b2*/ 	.short	0x0008
        /*00b4*/ 	.byte	0x00, 0xf5, 0x21, 0x00


	//----- nvinfo : EIATTR_KPARAM_INFO
	.align		4
.L_193:
        /*00b8*/ 	.byte	0x04, 0x17
        /*00ba*/ 	.short	(.L_195 - .L_194)
.L_194:
        /*00bc*/ 	.word	0x00000000
        /*00c0*/ 	.short	0x0000
        /*00c2*/ 	.short	0x0000
        /*00c4*/ 	.byte	0x00, 0xf5, 0x21, 0x00


	//----- nvinfo : EIATTR_SPARSE_MMA_MASK
	.align		4
.L_195:
        /*00c8*/ 	.byte	0x03, 0x50
        /*00ca*/ 	.short	0x0000


	//----- nvinfo : EIATTR_MAXREG_COUNT
	.align		4
        /*00cc*/ 	.byte	0x03, 0x1b
        /*00ce*/ 	.short	0x00ff


	//----- nvinfo : EIATTR_MERCURY_ISA_VERSION
	.align		4
        /*00d0*/ 	.byte	0x03, 0x5f
        /*00d2*/ 	.short	0x0101


	//----- nvinfo : EIATTR_VRC_CTA_INIT_COUNT
	.align		4
        /*00d4*/ 	.byte	0x02, 0x4a
	.zero		1
	.zero		1


	//----- nvinfo : EIATTR_EXIT_INSTR_OFFSETS
	.align		4
        /*00d8*/ 	.byte	0x04, 0x1c
        /*00da*/ 	.short	(.L_197 - .L_196)


	//   ....[0]....
.L_196:
        /*00dc*/ 	.word	0x000000c0


	//   ....[1]....
        /*00e0*/ 	.word	0x000012d0


	//----- nvinfo : EIATTR_CRS_STACK_SIZE
	.align		4
.L_197:
        /*00e4*/ 	.byte	0x04, 0x1e
        /*00e6*/ 	.short	(.L_199 - .L_198)
.L_198:
        /*00e8*/ 	.word	0x00000000


	//----- nvinfo : EIATTR_CBANK_PARAM_SIZE
	.align		4
.L_199:
        /*00ec*/ 	.byte	0x03, 0x19
        /*00ee*/ 	.short	0x0038


	//----- nvinfo : EIATTR_PARAM_CBANK
	.align		4
        /*00f0*/ 	.byte	0x04, 0x0a
        /*00f2*/ 	.short	(.L_201 - .L_200)
	.align		4
.L_200:
        /*00f4*/ 	.word	index@(.nv.constant0.max_pool2d_kernel)
        /*00f8*/ 	.short	0x0380
        /*00fa*/ 	.short	0x0038


	//----- nvinfo : EIATTR_SW_WAR
	.align		4
.L_201:
        /*00fc*/ 	.byte	0x04, 0x36
        /*00fe*/ 	.short	(.L_203 - .L_202)
.L_202:
        /*0100*/ 	.word	0x00000008
.L_203:


//--------------------- .nv.info.conv2d_relu_kernel --------------------------
	.section	.nv.info.conv2d_relu_kernel,"",@"SHT_CUDA_INFO"
	.sectionflags	@""
	.align	4


	//----- nvinfo : EIATTR_CUDA_API_VERSION
	.align		4
        /*0000*/ 	.byte	0x04, 0x37
        /*0002*/ 	.short	(.L_205 - .L_204)
.L_204:
        /*0004*/ 	.word	0x00000082


	//----- nvinfo : EIATTR_KPARAM_INFO
	.align		4
.L_205:
        /*0008*/ 	.byte	0x04, 0x17
        /*000a*/ 	.short	(.L_207 - .L_206)
.L_206:
        /*000c*/ 	.word	0x00000000
        /*0010*/ 	.short	0x0010
        /*0012*/ 	.short	0x0050
        /*0014*/ 	.byte	0x00, 0xf0, 0x11, 0x00


	//----- nvinfo : EIATTR_KPARAM_INFO
	.align		4
.L_207:
        /*0018*/ 	.byte	0x04, 0x17
        /*001a*/ 	.short	(.L_209 - .L_208)
.L_208:
        /*001c*/ 	.word	0x00000000
        /*0020*/ 	.short	0x000f
        /*0022*/ 	.short	0x004c
        /*0024*/ 	.byte	0x00, 0xf0, 0x11, 0x00


	//----- nvinfo : EIATTR_KPARAM_INFO
	.align		4
.L_209:
        /*0028*/ 	.byte	0x04, 0x17
        /*002a*/ 	.short	(.L_211 - .L_210)
.L_210:
        /*002c*/ 	.word	0x00000000
        /*0030*/ 	.short	0x000e
        /*0032*/ 	.short	0x0048
        /*0034*/ 	.byte	0x00, 0xf0, 0x11, 0x00


	//----- nvinfo : EIATTR_KPARAM_INFO
	.align		4
.L_211:
        /*0038*/ 	.byte	0x04, 0x17
        /*003a*/ 	.short	(.L_213 - .L_212)
.L_212:
        /*003c*/ 	.word	0x00000000
        /*0040*/ 	.short	0x000d
        /*0042*/ 	.short	0x0044
        /*0044*/ 	.byte	0x00, 0xf0, 0x11, 0x00


	//----- nvinfo : EIATTR_KPARAM_INFO
	.align		4
.L_213:
        /*0048*/ 	.byte	0x04, 0x17
        /*004a*/ 	.short	(.L_215 - .L_214)
.L_214:
        /*004c*/ 	.word	0x00000000
        /*0050*/ 	.short	0x000c
        /*0052*/ 	.short	0x0040
        /*0054*/ 	.byte	0x00, 0xf0, 0x11, 0x00


	//----- nvinfo : EIATTR_KPARAM_INFO
	.align		4
.L_215:
        /*0058*/ 	.byte	0x04, 0x17
        /*005a*/ 	.short	(.L_217 - .L_216)
.L_216:
        /*005c*/ 	.word	0x00000000
        /*0060*/ 	.short	0x000b
        /*0062*/ 	.short	0x003c
        /*0064*/ 	.byte	0x00, 0xf0, 0x11, 0x00


	//----- nvinfo : EIATTR_KPARAM_INFO
	.align		4
.L_217:
        /*0068*/ 	.byte	0x04, 0x17
        /*006a*/ 	.short	(.L_219 - .L_218)
.L_218:
        /*006c*/ 	.word	0x00000000
        /*0070*/ 	.short	0x000a
        /*0072*/ 	.short	0x0038
        /*0074*/ 	.byte	0x00, 0xf0, 0x11, 0x00


	//----- nvinfo : EIATTR_KPARAM_INFO
	.align		4
.L_219:
        /*0078*/ 	.byte	0x04, 0x17
        /*007a*/ 	.short	(.L_221 - .L_220)
.L_220:
        /*007c*/ 	.word	0x00000000
        /*0080*/ 	.short	0x0009
        /*0082*/ 	.short	0x0034
        /*0084*/ 	.byte	0x00, 0xf0, 0x11, 0x00


	//----- nvinfo : EIATTR_KPARAM_INFO
	.align		4
.L_221:
        /*0088*/ 	.byte	0x04, 0x17
        /*008a*/ 	.short	(.L_223 - .L_222)
.L_222:
        /*008c*/ 	.word	0x00000000
        /*0090*/ 	.short	0x0008
        /*0092*/ 	.short	0x0030
        /*0094*/ 	.byte	0x00, 0xf0, 0x11, 0x00


	//----- nvinfo : EIATTR_KPARAM_INFO
	.align		4
.L_223:
        /*0098*/ 	.byte	0x04, 0x17
        /*009a*/ 	.short	(.L_225 - .L_224)
.L_224:
        /*009c*/ 	.word	0x00000000
        /*00a0*/ 	.short	0x0007
        /*00a2*/ 	.short	0x002c
        /*00a4*/ 	.byte	0x00, 0xf0, 0x11, 0x00


	//----- nvinfo : EIATTR_KPARAM_INFO
	.align		4
.L_225:
        /*00a8*/ 	.byte	0x04, 0x17
        /*00aa*/ 	.short	(.L_227 - .L_226)
.L_226:
        /*00ac*/ 	.word	0x00000000
        /*00b0*/ 	.short	0x0006
        /*00b2*/ 	.short	0x0028
        /*00b4*/ 	.byte	0x00, 0xf0, 0x11, 0x00


	//----- nvinfo : EIATTR_KPARAM_INFO
	.align		4
.L_227:
        /*00b8*/ 	.byte	0x04, 0x17
        /*00ba*/ 	.short	(.L_229 - .L_228)
.L_228:
        /*00bc*/ 	.word	0x00000000
        /*00c0*/ 	.short	0x0005
        /*00c2*/ 	.short	0x0024
        /*00c4*/ 	.byte	0x00, 0xf0, 0x11, 0x00


	//----- nvinfo : EIATTR_KPARAM_INFO
	.align		4
.L_229:
        /*00c8*/ 	.byte	0x04, 0x17
        /*00ca*/ 	.short	(.L_231 - .L_230)
.L_230:
        /*00cc*/ 	.word	0x00000000
        /*00d0*/ 	.short	0x0004
        /*00d2*/ 	.short	0x0020
        /*00d4*/ 	.byte	0x00, 0xf0, 0x11, 0x00


	//----- nvinfo : EIATTR_KPARAM_INFO
	.align		4
.L_231:
        /*00d8*/ 	.byte	0x04, 0x17
        /*00da*/ 	.short	(.L_233 - .L_232)
.L_232:
        /*00dc*/ 	.word	0x00000000
        /*00e0*/ 	.short	0x0003
        /*00e2*/ 	.short	0x0018
        /*00e4*/ 	.byte	0x00, 0xf5, 0x21, 0x00


	//----- nvinfo : EIATTR_KPARAM_INFO
	.align		4
.L_233:
        /*00e8*/ 	.byte	0x04, 0x17
        /*00ea*/ 	.short	(.L_235 - .L_234)
.L_234:
        /*00ec*/ 	.word	0x00000000
        /*00f0*/ 	.short	0x0002
        /*00f2*/ 	.short	0x0010
        /*00f4*/ 	.byte	0x00, 0xf5, 0x21, 0x00


	//----- nvinfo : EIATTR_KPARAM_INFO
	.align		4
.L_235:
        /*00f8*/ 	.byte	0x04, 0x17
        /*00fa*/ 	.short	(.L_237 - .L_236)
.L_236:
        /*00fc*/ 	.word	0x00000000
        /*0100*/ 	.short	0x0001
        /*0102*/ 	.short	0x0008
        /*0104*/ 	.byte	0x00, 0xf5, 0x21, 0x00


	//----- nvinfo : EIATTR_KPARAM_INFO
	.align		4
.L_237:
        /*0108*/ 	.byte	0x04, 0x17
        /*010a*/ 	.short	(.L_239 - .L_238)
.L_238:
        /*010c*/ 	.word	0x00000000
        /*0110*/ 	.short	0x0000
        /*0112*/ 	.short	0x0000
        /*0114*/ 	.byte	0x00, 0xf5, 0x21, 0x00


	//----- nvinfo : EIATTR_SPARSE_MMA_MASK
	.align		4
.L_239:
        /*0118*/ 	.byte	0x03, 0x50
        /*011a*/ 	.short	0x0000


	//----- nvinfo : EIATTR_MAXREG_COUNT
	.align		4
        /*011c*/ 	.byte	0x03, 0x1b
        /*011e*/ 	.short	0x00ff


	//----- nvinfo : EIATTR_MERCURY_ISA_VERSION
	.align		4
        /*0120*/ 	.byte	0x03, 0x5f
        /*0122*/ 	.short	0x0101


	//----- nvinfo : EIATTR_VRC_CTA_INIT_COUNT
	.align		4
        /*0124*/ 	.byte	0x02, 0x4a
	.zero		1
	.zero		1


	//----- nvinfo : EIATTR_EXIT_INSTR_OFFSETS
	.align		4
        /*0128*/ 	.byte	0x04, 0x1c
        /*012a*/ 	.short	(.L_241 - .L_240)


	//   ....[0]....
.L_240:
        /*012c*/ 	.word	0x000000d0


	//   ....[1]....
        /*0130*/ 	.word	0x00001330


	//----- nvinfo : EIATTR_CRS_STACK_SIZE
	.align		4
.L_241:
        /*0134*/ 	.byte	0x04, 0x1e
        /*0136*/ 	.short	(.L_243 - .L_242)
.L_242:
        /*0138*/ 	.word	0x00000000


	//----- nvinfo : EIATTR_CBANK_PARAM_SIZE
	.align		4
.L_243:
        /*013c*/ 	.byte	0x03, 0x19
        /*013e*/ 	.short	0x0054


	//----- nvinfo : EIATTR_PARAM_CBANK
	.align		4
        /*0140*/ 	.byte	0x04, 0x0a
        /*0142*/ 	.short	(.L_245 - .L_244)
	.align		4
.L_244:
        /*0144*/ 	.word	index@(.nv.constant0.conv2d_relu_kernel)
        /*0148*/ 	.short	0x0380
        /*014a*/ 	.short	0x0054


	//----- nvinfo : EIATTR_SW_WAR
	.align		4
.L_245:
        /*014c*/ 	.byte	0x04, 0x36
        /*014e*/ 	.short	(.L_247 - .L_246)
.L_246:
        /*0150*/ 	.word	0x00000008
.L_247:


//--------------------- .nv.info.conv2d_kernel    --------------------------
	.section	.nv.info.conv2d_kernel,"",@"SHT_CUDA_INFO"
	.sectionflags	@""
	.align	4


	//----- nvinfo : EIATTR_CUDA_API_VERSION
	.align		4
        /*0000*/ 	.byte	0x04, 0x37
        /*0002*/ 	.short	(.L_249 - .L_248)
.L_248:
        /*0004*/ 	.word	0x00000082


	//----- nvinfo : EIATTR_KPARAM_INFO
	.align		4
.L_249:
        /*0008*/ 	.byte	0x04, 0x17
        /*000a*/ 	.short	(.L_251 - .L_250)
.L_250:
        /*000c*/ 	.word	0x00000000
        /*0010*/ 	.short	0x0010
        /*0012*/ 	.short	0x0050
        /*0014*/ 	.byte	0x00, 0xf0, 0x11, 0x00


	//----- nvinfo : EIATTR_KPARAM_INFO
	.align		4
.L_251:
        /*0018*/ 	.byte	0x04, 0x17
        /*001a*/ 	.short	(.L_253 - .L_252)
.L_252:
        /*001c*/ 	.word	0x00000000
        /*0020*/ 	.short	0x000f
        /*0022*/ 	.short	0x004c
        /*0024*/ 	.byte	0x00, 0xf0, 0x11, 0x00


	//----- nvinfo : EIATTR_KPARAM_INFO
	.align		4
.L_253:
        /*0028*/ 	.byte	0x04, 0x17
        /*002a*/ 	.short	(.L_255 - .L_254)
.L_254:
        /*002c*/ 	.word	0x00000000
        /*0030*/ 	.short	0x000e
        /*0032*/ 	.short	0x0048
        /*0034*/ 	.byte	0x00, 0xf0, 0x11, 0x00


	//----- nvinfo : EIATTR_KPARAM_INFO
	.align		4
.L_255:
        /*0038*/ 	.byte	0x04, 0x17
        /*003a*/ 	.short	(.L_257 - .L_256)
.L_256:
        /*003c*/ 	.word	0x00000000
        /*0040*/ 	.short	0x000d
        /*0042*/ 	.short	0x0044
        /*0044*/ 	.byte	0x00, 0xf0, 0x11, 0x00


	//----- nvinfo : EIATTR_KPARAM_INFO
	.align		4
.L_257:
        /*0048*/ 	.byte	0x04, 0x17
        /*004a*/ 	.short	(.L_259 - .L_258)
.L_258:
        /*004c*/ 	.word	0x00000000
        /*0050*/ 	.short	0x000c
        /*0052*/ 	.short	0x0040
        /*0054*/ 	.byte	0x00, 0xf0, 0x11, 0x00


	//----- nvinfo : EIATTR_KPARAM_INFO
	.align		4
.L_259:
        /*0058*/ 	.byte	0x04, 0x17
        /*005a*/ 	.short	(.L_261 - .L_260)
.L_260:
        /*005c*/ 	.word	0x00000000
        /*0060*/ 	.short	0x000b
        /*0062*/ 	.short	0x003c
        /*0064*/ 	.byte	0x00, 0xf0, 0x11, 0x00


	//----- nvinfo : EIATTR_KPARAM_INFO
	.align		4
.L_261:
        /*0068*/ 	.byte	0x04, 0x17
        /*006a*/ 	.short	(.L_263 - .L_262)
.L_262:
        /*006c*/ 	.word	0x00000000
        /*0070*/ 	.short	0x000a
        /*0072*/ 	.short	0x0038
        /*0074*/ 	.byte	0x00, 0xf0, 0x11, 0x00


	//----- nvinfo : EIATTR_KPARAM_INFO
	.align		4
.L_263:
        /*0078*/ 	.byte	0x04, 0x17
        /*007a*/ 	.short	(.L_265 - .L_264)
.L_264:
        /*007c*/ 	.word	0x00000000
        /*0080*/ 	.short	0x0009
        /*0082*/ 	.short	0x0034
        /*0084*/ 	.byte	0x00, 0xf0, 0x11, 0x00


	//----- nvinfo : EIATTR_KPARAM_INFO
	.align		4
.L_265:
        /*0088*/ 	.byte	0x04, 0x17
        /*008a*/ 	.short	(.L_267 - .L_266)
.L_266:
        /*008c*/ 	.word	0x00000000
        /*0090*/ 	.short	0x0008
        /*0092*/ 	.short	0x0030
        /*0094*/ 	.byte	0x00, 0xf0, 0x11, 0x00


	//----- nvinfo : EIATTR_KPARAM_INFO
	.align		4
.L_267:
        /*0098*/ 	.byte	0x04, 0x17
        /*009a*/ 	.short	(.L_269 - .L_268)
.L_268:
        /*009c*/ 	.word	0x00000000
        /*00a0*/ 	.short	0x0007
        /*00a2*/ 	.short	0x002c
        /*00a4*/ 	.byte	0x00, 0xf0, 0x11, 0x00


	//----- nvinfo : EIATTR_KPARAM_INFO
	.align		4
.L_269:
        /*00a8*/ 	.byte	0x04, 0x17
        /*00aa*/ 	.short	(.L_271 - .L_270)
.L_270:
        /*00ac*/ 	.word	0x00000000
        /*00b0*/ 	.short	0x0006
        /*00b2*/ 	.short	0x0028
        /*00b4*/ 	.byte	0x00, 0xf0, 0x11, 0x00


	//----- nvinfo : EIATTR_KPARAM_INFO
	.align		4
.L_271:
        /*00b8*/ 	.byte	0x04, 0x17
        /*00ba*/ 	.short	(.L_273 - .L_272)
.L_272:
        /*00bc*/ 	.word	0x00000000
        /*00c0*/ 	.short	0x0005
        /*00c2*/ 	.short	0x0024
        /*00c4*/ 	.byte	0x00, 0xf0, 0x11, 0x00


	//----- nvinfo : EIATTR_KPARAM_INFO
	.align		4
.L_273:
        /*00c8*/ 	.byte	0x04, 0x17
        /*00ca*/ 	.short	(.L_275 - .L_274)
.L_274:
        /*00cc*/ 	.word	0x00000000
        /*00d0*/ 	.short	0x0004
        /*00d2*/ 	.short	0x0020
        /*00d4*/ 	.byte	0x00, 0xf0, 0x11, 0x00


	//----- nvinfo : EIATTR_KPARAM_INFO
	.align		4
.L_275:
        /*00d8*/ 	.byte	0x04, 0x17
        /*00da*/ 	.short	(.L_277 - .L_276)
.L_276:
        /*00dc*/ 	.word	0x00000000
        /*00e0*/ 	.short	0x0003
        /*00e2*/ 	.short	0x0018
        /*00e4*/ 	.byte	0x00, 0xf5, 0x21, 0x00


	//----- nvinfo : EIATTR_KPARAM_INFO
	.align		4
.L_277:
        /*00e8*/ 	.byte	0x04, 0x17
        /*00ea*/ 	.short	(.L_279 - .L_278)
.L_278:
        /*00ec*/ 	.word	0x00000000
        /*00f0*/ 	.short	0x0002
        /*00f2*/ 	.short	0x0010
        /*00f4*/ 	.byte	0x00, 0xf5, 0x21, 0x00


	//----- nvinfo : EIATTR_KPARAM_INFO
	.align		4
.L_279:
        /*00f8*/ 	.byte	0x04, 0x17
        /*00fa*/ 	.short	(.L_281 - .L_280)
.L_280:
        /*00fc*/ 	.word	0x00000000
        /*0100*/ 	.short	0x0001
        /*0102*/ 	.short	0x0008
        /*0104*/ 	.byte	0x00, 0xf5, 0x21, 0x00


	//----- nvinfo : EIATTR_KPARAM_INFO
	.align		4
.L_281:
        /*0108*/ 	.byte	0x04, 0x17
        /*010a*/ 	.short	(.L_283 - .L_282)
.L_282:
        /*010c*/ 	.word	0x00000000
        /*0110*/ 	.short	0x0000
        /*0112*/ 	.short	0x0000
        /*0114*/ 	.byte	0x00, 0xf5, 0x21, 0x00


	//----- nvinfo : EIATTR_SPARSE_MMA_MASK
	.align		4
.L_283:
        /*0118*/ 	.byte	0x03, 0x50
        /*011a*/ 	.short	0x0000


	//----- nvinfo : EIATTR_MAXREG_COUNT
	.align		4
        /*011c*/ 	.byte	0x03, 0x1b
        /*011e*/ 	.short	0x00ff


	//----- nvinfo : EIATTR_MERCURY_ISA_VERSION
	.align		4
        /*0120*/ 	.byte	0x03, 0x5f
        /*0122*/ 	.short	0x0101


	//----- nvinfo : EIATTR_VRC_CTA_INIT_COUNT
	.align		4
        /*0124*/ 	.byte	0x02, 0x4a
	.zero		1
	.zero		1


	//----- nvinfo : EIATTR_EXIT_INSTR_OFFSETS
	.align		4
        /*0128*/ 	.byte	0x04, 0x1c
        /*012a*/ 	.short	(.L_285 - .L_284)


	//   ....[0]....
.L_284:
        /*012c*/ 	.word	0x000000d0


	//   ....[1]....
        /*0130*/ 	.word	0x00001320


	//----- nvinfo : EIATTR_CRS_STACK_SIZE
	.align		4
.L_285:
        /*0134*/ 	.byte	0x04, 0x1e
        /*0136*/ 	.short	(.L_287 - .L_286)
.L_286:
        /*0138*/ 	.word	0x00000000


	//----- nvinfo : EIATTR_CBANK_PARAM_SIZE
	.align		4
.L_287:
        /*013c*/ 	.byte	0x03, 0x19
        /*013e*/ 	.short	0x0054


	//----- nvinfo : EIATTR_PARAM_CBANK
	.align		4
        /*0140*/ 	.byte	0x04, 0x0a
        /*0142*/ 	.short	(.L_289 - .L_288)
	.align		4
.L_288:
        /*0144*/ 	.word	index@(.nv.constant0.conv2d_kernel)
        /*0148*/ 	.short	0x0380
        /*014a*/ 	.short	0x0054


	//----- nvinfo : EIATTR_SW_WAR
	.align		4
.L_289:
        /*014c*/ 	.byte	0x04, 0x36
        /*014e*/ 	.short	(.L_291 - .L_290)
.L_290:
        /*0150*/ 	.word	0x00000008
.L_291:


//--------------------- .nv.callgraph             --------------------------
	.section	.nv.callgraph,"",@"SHT_CUDA_CALLGRAPH"
	.align	4
	.sectionentsize	8
	.align		4
        /*0000*/ 	.word	0x00000000
	.align		4
        /*0004*/ 	.word	0xffffffff
	.align		4
        /*0008*/ 	.word	0x00000000
	.align		4
        /*000c*/ 	.word	0xfffffffe
	.align		4
        /*0010*/ 	.word	0x00000000
	.align		4
        /*0014*/ 	.word	0xfffffffd
	.align		4
        /*0018*/ 	.word	0x00000000
	.align		4
        /*001c*/ 	.word	0xfffffffc


//--------------------- .text.im2col_kernel       --------------------------
	.section	.text.im2col_kernel,"ax",@progbits
	.align	128
        .global         im2col_kernel
        .type           im2col_kernel,@function
        .size           im2col_kernel,(.L_x_87 - im2col_kernel)
        .other          im2col_kernel,@"STO_CUDA_ENTRY STV_DEFAULT"
im2col_kernel:
.text.im2col_kernel:
[----:B------:R-:W-:Y:S01]  /*0000*/  LDC R1, c[0x0][0x37c] ;  /* 0x0000df00ff017b82 */ /* 0x000fe20000000800 */
[----:B------:R-:W0:Y:S07]  /*0010*/  S2R R5, SR_TID.X ;  /* 0x0000000000057919 */ /* 0x000e2e0000002100 */
[----:B------:R-:W1:Y:S01]  /*0020*/  LDC.64 R2, c[0x0][0x3b8] ;  /* 0x0000ee00ff027b82 */ /* 0x000e620000000a00 */
[----:B------:R-:W1:Y:S07]  /*0030*/  LDCU UR5, c[0x0][0x390] ;  /* 0x00007200ff0577ac */ /* 0x000e6e0008000800 */
[----:B------:R-:W0:Y:S08]  /*0040*/  S2UR UR4, SR_CTAID.X ;  /* 0x00000000000479c3 */ /* 0x000e300000002500 */
[----:B------:R-:W0:Y:S01]  /*0050*/  LDC R6, c[0x0][0x360] ;  /* 0x0000d800ff067b82 */ /* 0x000e220000000800 */
[----:B-1----:R-:W-:-:S02]  /*0060*/  IMAD R0, R2, UR5, RZ ;  /* 0x0000000502007c24 */ /* 0x002fc4000f8e02ff */
[----:B0-----:R-:W-:Y:S02]  /*0070*/  IMAD R6, R6, UR4, R5 ;  /* 0x0000000406067c24 */ /* 0x001fe4000f8e0205 */
[----:B------:R-:W-:-:S05]  /*0080*/  IMAD R5, R0, R3, RZ ;  /* 0x0000000300057224 */ /* 0x000fca00078e02ff */
[----:B------:R-:W-:-:S13]  /*0090*/  ISETP.GE.AND P0, PT, R6, R5, PT ;  /* 0x000000050600720c */ /* 0x000fda0003f06270 */
[----:B------:R-:W-:Y:S05]  /*00a0*/  @P0 EXIT ;  /* 0x000000000000094d */ /* 0x000fea0003800000 */
[----:B------:R-:W-:Y:S01]  /*00b0*/  IABS R11, R3 ;  /* 0x00000003000b7213 */ /* 0x000fe20000000000 */
[----:B------:R-:W0:Y:S01]  /*00c0*/  LDC R4, c[0x0][0x3a0] ;  /* 0x0000e800ff047b82 */ /* 0x000e220000000800 */
[----:B------:R-:W1:Y:S02]  /*00d0*/  LDCU UR7, c[0x0][0x39c] ;  /* 0x00007380ff0777ac */ /* 0x000e640008000800 */
[----:B------:R-:W2:Y:S08]  /*00e0*/  I2F.RP R0, R11 ;  /* 0x0000000b00007306 */ /* 0x000eb00000209400 */
[----:B--2---:R-:W2:Y:S01]  /*00f0*/  MUFU.RCP R0, R0 ;  /* 0x0000000000007308 */ /* 0x004ea20000001000 */
[----:B-1----:R-:W-:Y:S01]  /*0100*/  IMAD R5, R6, UR7, RZ ;  /* 0x0000000706057c24 */ /* 0x002fe2000f8e02ff */
[----:B0-----:R-:W-:-:S02]  /*0110*/  ISETP.GE.AND P0, PT, R4, 0x1, PT ;  /* 0x000000010400780c */ /* 0x001fc40003f06270 */
[----:B--2---:R-:W-:Y:S02]  /*0120*/  IADD3 R8, PT, PT, R0, 0xffffffe, RZ ;  /* 0x0ffffffe00087810 */ /* 0x004fe40007ffe0ff */
[----:B------:R-:W-:Y:S02]  /*0130*/  IABS R0, R6 ;  /* 0x0000000600007213 */ /* 0x000fe40000000000 */
[----:B------:R-:W0:Y:S02]  /*0140*/  F2I.FTZ.U32.TRUNC.NTZ R9, R8 ;  /* 0x0000000800097305 */ /* 0x000e24000021f000 */
[----:B0-----:R-:W-:-:S05]  /*0150*/  IMAD.MOV R10, RZ, RZ, -R9 ;  /* 0x000000ffff0a7224 */ /* 0x001fca00078e0a09 */
[----:B------:R-:W-:Y:S05]  /*0160*/  @!P0 EXIT ;  /* 0x000000000000894d */ /* 0x000fea0003800000 */
[----:B------:R-:W-:Y:S02]  /*0170*/  HFMA2 R8, -RZ, RZ, 0, 0 ;  /* 0x00000000ff087431 */ /* 0x000fe400000001ff */
[----:B------:R-:W-:Y:S01]  /*0180*/  IMAD R7, R10, R11, RZ ;  /* 0x0000000b0a077224 */ /* 0x000fe200078e02ff */
[----:B------:R-:W-:Y:S01]  /*0190*/  IABS R10, R2 ;  /* 0x00000002000a7213 */ /* 0x000fe20000000000 */
[----:B------:R-:W0:Y:S01]  /*01a0*/  LDC R12, c[0x0][0x3a4] ;  /* 0x0000e900ff0c7b82 */ /* 0x000e220000000800 */
[----:B------:R-:W1:Y:S01]  /*01b0*/  LDCU.64 UR4, c[0x0][0x3b0] ;  /* 0x00007600ff0477ac */ /* 0x000e620008000a00 */
[----:B------:R-:W-:Y:S02]  /*01c0*/  IMAD.HI.U32 R8, R9, R7, R8 ;  /* 0x0000000709087227 */ /* 0x000fe400078e0008 */
[----:B------:R-:W2:Y:S04]  /*01d0*/  I2F.RP R7, R10 ;  /* 0x0000000a00077306 */ /* 0x000ea80000209400 */
[----:B------:R-:W-:-:S04]  /*01e0*/  IMAD.HI.U32 R8, R8, R0, RZ ;  /* 0x0000000008087227 */ /* 0x000fc800078e00ff */
[----:B------:R-:W-:-:S04]  /*01f0*/  IMAD.MOV R9, RZ, RZ, -R8 ;  /* 0x000000ffff097224 */ /* 0x000fc800078e0a08 */
[C---:B------:R-:W-:Y:S01]  /*0200*/  IMAD R0, R11.reuse, R9, R0 ;  /* 0x000000090b007224 */ /* 0x040fe200078e0200 */
[----:B--2---:R-:W2:Y:S04]  /*0210*/  MUFU.RCP R7, R7 ;  /* 0x0000000700077308 */ /* 0x004ea80000001000 */
[----:B------:R-:W-:-:S13]  /*0220*/  ISETP.GT.U32.AND P1, PT, R11, R0, PT ;  /* 0x000000000b00720c */ /* 0x000fda0003f24070 */
[-C--:B------:R-:W-:Y:S01]  /*0230*/  @!P1 IADD3 R0, PT, PT, R0, -R11.reuse, RZ ;  /* 0x8000000b00009210 */ /* 0x080fe20007ffe0ff */
[----:B--2---:R-:W-:Y:S01]  /*0240*/  VIADD R9, R7, 0xffffffe ;  /* 0x0ffffffe07097836 */ /* 0x004fe20000000000 */
[----:B------:R-:W-:Y:S02]  /*0250*/  @!P1 IADD3 R8, PT, PT, R8, 0x1, RZ ;  /* 0x0000000108089810 */ /* 0x000fe40007ffe0ff */
[----:B------:R-:W-:Y:S02]  /*0260*/  ISETP.GE.U32.AND P0, PT, R0, R11, PT ;  /* 0x0000000b0000720c */ /* 0x000fe40003f06070 */
[----:B------:R-:W-:Y:S01]  /*0270*/  LOP3.LUT R0, R6, R3, RZ, 0x3c, !PT ;  /* 0x0000000306007212 */ /* 0x000fe200078e3cff */
[----:B------:R-:W2:Y:S01]  /*0280*/  F2I.FTZ.U32.TRUNC.NTZ R9, R9 ;  /* 0x0000000900097305 */ /* 0x000ea2000021f000 */
[----:B------:R-:W-:Y:S02]  /*0290*/  ISETP.NE.AND P1, PT, R3, RZ, PT ;  /* 0x000000ff0300720c */ /* 0x000fe40003f25270 */
[----:B------:R-:W-:-:S07]  /*02a0*/  ISETP.GE.AND P2, PT, R0, RZ, PT ;  /* 0x000000ff0000720c */ /* 0x000fce0003f46270 */
[----:B------:R-:W-:-:S05]  /*02b0*/  @P0 VIADD R8, R8, 0x1 ;  /* 0x0000000108080836 */ /* 0x000fca0000000000 */
[----:B------:R-:W-:Y:S01]  /*02c0*/  MOV R13, R8 ;  /* 0x00000008000d7202 */ /* 0x000fe20000000f00 */
[----:B--2---:R-:W-:Y:S02]  /*02d0*/  IMAD.MOV R7, RZ, RZ, -R9 ;  /* 0x000000ffff077224 */ /* 0x004fe400078e0a09 */
[----:B------:R-:W-:Y:S01]  /*02e0*/  IMAD.MOV.U32 R8, RZ, RZ, RZ ;  /* 0x000000ffff087224 */ /* 0x000fe200078e00ff */
[----:B------:R-:W-:Y:S01]  /*02f0*/  @!P2 IADD3 R13, PT, PT, -R13, RZ, RZ ;  /* 0x000000ff0d0da210 */ /* 0x000fe20007ffe1ff */
[----:B------:R-:W-:Y:S01]  /*0300*/  IMAD R7, R7, R10, RZ ;  /* 0x0000000a07077224 */ /* 0x000fe200078e02ff */
[----:B------:R-:W-:-:S03]  /*0310*/  @!P1 LOP3.LUT R13, RZ, R3, RZ, 0x33, !PT ;  /* 0x00000003ff0d9212 */ /* 0x000fc600078e33ff */
[----:B------:R-:W-:Y:S01]  /*0320*/  IMAD.HI.U32 R8, R9, R7, R8 ;  /* 0x0000000709087227 */ /* 0x000fe200078e0008 */
[----:B------:R-:W-:-:S04]  /*0330*/  IABS R0, R13 ;  /* 0x0000000d00007213 */ /* 0x000fc80000000000 */
[----:B------:R-:W-:-:S05]  /*0340*/  MOV R7, R0 ;  /* 0x0000000000077202 */ /* 0x000fca0000000f00 */
[----:B------:R-:W-:-:S04]  /*0350*/  IMAD.HI.U32 R0, R8, R7, RZ ;  /* 0x0000000708007227 */ /* 0x000fc800078e00ff */
[----:B------:R-:W-:-:S04]  /*0360*/  IMAD.MOV R8, RZ, RZ, -R0 ;  /* 0x000000ffff087224 */ /* 0x000fc800078e0a00 */
[----:B------:R-:W-:Y:S01]  /*0370*/  IMAD R7, R10, R8, R7 ;  /* 0x000000080a077224 */ /* 0x000fe200078e0207 */
[----:B0-----:R-:W-:-:S04]  /*0380*/  VIMNMX R8, PT, PT, R12, UR7, PT ;  /* 0x000000070c087c48 */ /* 0x001fc8000bfe0100 */
[----:B------:R-:W-:-:S13]  /*0390*/  ISETP.GT.U32.AND P1, PT, R10, R7, PT ;  /* 0x000000070a00720c */ /* 0x000fda0003f24070 */
[-C--:B------:R-:W-:Y:S02]  /*03a0*/  @!P1 IADD3 R7, PT, PT, R7, -R10.reuse, RZ ;  /* 0x8000000a07079210 */ /* 0x080fe40007ffe0ff */
[----:B------:R-:W-:Y:S02]  /*03b0*/  @!P1 IADD3 R0, PT, PT, R0, 0x1, RZ ;  /* 0x0000000100009810 */ /* 0x000fe40007ffe0ff */
[----:B------:R-:W-:Y:S02]  /*03c0*/  ISETP.GE.U32.AND P0, PT, R7, R10, PT ;  /* 0x0000000a0700720c */ /* 0x000fe40003f06070 */
[----:B------:R-:W-:Y:S01]  /*03d0*/  LOP3.LUT R7, R13, R2, RZ, 0x3c, !PT ;  /* 0x000000020d077212 */ /* 0x000fe200078e3cff */
[----:B------:R-:W1:Y:S01]  /*03e0*/  LDC.64 R10, c[0x0][0x3a8] ;  /* 0x0000ea00ff0a7b82 */ /* 0x000e620000000a00 */
[----:B------:R-:W-:Y:S02]  /*03f0*/  ISETP.NE.AND P1, PT, R2, RZ, PT ;  /* 0x000000ff0200720c */ /* 0x000fe40003f25270 */
[----:B------:R-:W-:-:S02]  /*0400*/  ISETP.GE.AND P2, PT, R7, RZ, PT ;  /* 0x000000ff0700720c */ /* 0x000fc40003f46270 */
[----:B------:R-:W-:-:S05]  /*0410*/  IADD3 R7, PT, PT, -R13, RZ, RZ ;  /* 0x000000ff0d077210 */ /* 0x000fca0007ffe1ff */
[----:B------:R-:W-:Y:S01]  /*0420*/  @P0 VIADD R0, R0, 0x1 ;  /* 0x0000000100000836 */ /* 0x000fe20000000000 */
[----:B------:R-:W-:Y:S01]  /*0430*/  ISETP.GE.AND P0, PT, R8, 0x1, PT ;  /* 0x000000010800780c */ /* 0x000fe20003f06270 */
[----:B------:R-:W-:-:S04]  /*0440*/  IMAD R8, R3, R7, R6 ;  /* 0x0000000703087224 */ /* 0x000fc800078e0206 */
[----:B------:R-:W-:Y:S02]  /*0450*/  @!P2 IADD3 R0, PT, PT, -R0, RZ, RZ ;  /* 0x000000ff0000a210 */ /* 0x000fe40007ffe1ff */
[----:B------:R-:W-:-:S05]  /*0460*/  @!P1 LOP3.LUT R0, RZ, R2, RZ, 0x33, !PT ;  /* 0x00000002ff009212 */ /* 0x000fca00078e33ff */
[----:B------:R-:W-:Y:S02]  /*0470*/  IMAD.MOV R9, RZ, RZ, -R0 ;  /* 0x000000ffff097224 */ /* 0x000fe400078e0a00 */
[----:B-1----:R-:W-:Y:S02]  /*0480*/  IMAD R8, R8, UR5, -R11 ;  /* 0x0000000508087c24 */ /* 0x002fe4000f8e0a0b */
[----:B------:R-:W-:-:S04]  /*0490*/  IMAD R9, R2, R9, R13 ;  /* 0x0000000902097224 */ /* 0x000fc800078e020d */
[----:B------:R-:W-:Y:S01]  /*04a0*/  IMAD R9, R9, UR4, -R10 ;  /* 0x0000000409097c24 */ /* 0x000fe2000f8e0a0a */
[----:B------:R-:W-:Y:S06]  /*04b0*/  @!P0 EXIT ;  /* 0x000000000000894d */ /* 0x000fec0003800000 */
[----:B------:R-:W0:Y:S01]  /*04c0*/  LDC.64 R2, c[0x0][0x388] ;  /* 0x0000e200ff027b82 */ /* 0x000e220000000a00 */
[----:B------:R-:W1:Y:S01]  /*04d0*/  LDCU.64 UR4, c[0x0][0x380] ;  /* 0x00007000ff0477ac */ /* 0x000e620008000a00 */
[----:B------:R-:W-:Y:S01]  /*04e0*/  IMAD R5, R5, R4, RZ ;  /* 0x0000000405057224 */ /* 0x000fe200078e02ff */
[----:B------:R-:W-:Y:S01]  /*04f0*/  MOV R13, RZ ;  /* 0x000000ff000d7202 */ /* 0x000fe20000000f00 */
[----:B------:R-:W2:Y:S02]  /*0500*/  LDCU.64 UR10, c[0x0][0x358] ;  /* 0x00006b00ff0a77ac */ /* 0x000ea40008000a00 */
[----:B------:R-:W-:Y:S01]  /*0510*/  IMAD R5, R5, R12, RZ ;  /* 0x0000000c05057224 */ /* 0x000fe200078e02ff */
[----:B------:R-:W-:Y:S02]  /*0520*/  ULOP3.LUT UR7, UR7, 0x7, URZ, 0xc0, !UPT ;  /* 0x0000000707077892 */ /* 0x000fe4000f8ec0ff */
[----:B-1----:R-:W-:-:S04]  /*0530*/  UIADD3 UR4, UP0, UPT, UR4, 0x10, URZ ;  /* 0x0000001004047890 */ /* 0x002fc8000ff1e0ff */
[----:B------:R-:W-:Y:S01]  /*0540*/  UIADD3.X UR5, UPT, UPT, URZ, UR5, URZ, UP0, !UPT ;  /* 0x00000005ff057290 */ /* 0x000fe200087fe4ff */
[----:B0-----:R-:W-:Y:S01]  /*0550*/  IMAD.WIDE R2, R5, 0x4, R2 ;  /* 0x0000000405027825 */ /* 0x001fe200078e0202 */
[----:B------:R-:W-:Y:S01]  /*0560*/  MOV R6, UR4 ;  /* 0x0000000400067c02 */ /* 0x000fe20008000f00 */
[----:B------:R-:W-:Y:S01]  /*0570*/  UMOV UR4, URZ ;  /* 0x000000ff00047c82 */ /* 0x000fe20008000000 */
[----:B------:R-:W-:Y:S02]  /*0580*/  IADD3 R4, P0, PT, R2, 0x10, RZ ;  /* 0x0000001002047810 */ /* 0x000fe40007f1e0ff */
[----:B------:R-:W-:Y:S02]  /*0590*/  IMAD.U32 R7, RZ, RZ, UR5 ;  /* 0x00000005ff077e24 */ /* 0x000fe4000f8e00ff */
[----:B--2---:R-:W-:-:S09]  /*05a0*/  IADD3.X R5, PT, PT, RZ, R3, RZ, P0, !PT ;  /* 0x00000003ff057210 */ /* 0x004fd200007fe4ff */
.L_x_8:
[----:B0-----:R-:W0:Y:S01]  /*05b0*/  LDCU UR5, c[0x0][0x394] ;  /* 0x00007280ff0577ac */ /* 0x001e220008000800 */
[----:B------:R-:W-:Y:S01]  /*05c0*/  IADD3 R11, PT, PT, R9, UR4, RZ ;  /* 0x00000004090b7c10 */ /* 0x000fe2000fffe0ff */
[----:B-1----:R-:W1:Y:S01]  /*05d0*/  LDCU UR6, c[0x0][0x3a0] ;  /* 0x00007400ff0677ac */ /* 0x002e620008000800 */
[----:B------:R-:W-:Y:S02]  /*05e0*/  UIADD3 UR4, UPT, UPT, UR4, 0x1, URZ ;  /* 0x0000000104047890 */ /* 0x000fe4000fffe0ff */
[----:B0-----:R-:W-:-:S04]  /*05f0*/  ISETP.GE.AND P0, PT, R11, UR5, PT ;  /* 0x000000050b007c0c */ /* 0x001fc8000bf06270 */
[----:B------:R-:W-:Y:S01]  /*0600*/  ISETP.GT.AND P0, PT, R11, -0x1, !P0 ;  /* 0xffffffff0b00780c */ /* 0x000fe20004704270 */
[----:B------:R-:W-:Y:S01]  /*0610*/  IMAD R11, R0, UR5, R11 ;  /* 0x00000005000b7c24 */ /* 0x000fe2000f8e020b */
[----:B-1----:R-:W-:Y:S01]  /*0620*/  UISETP.NE.AND UP0, UPT, UR4, UR6, UPT ;  /* 0x000000060400728c */ /* 0x002fe2000bf05270 */
[----:B--2---:R-:W-:-:S10]  /*0630*/  UMOV UR5, URZ ;  /* 0x000000ff00057c82 */ /* 0x004fd40008000000 */
.L_x_7:
[----:B0-----:R-:W0:Y:S01]  /*0640*/  LDCU.64 UR8, c[0x0][0x398] ;  /* 0x00007300ff0877ac */ /* 0x001e220008000a00 */
[----:B------:R-:W-:Y:S01]  /*0650*/  VIADD R10, R8, UR5 ;  /* 0x00000005080a7c36 */ /* 0x000fe20008000000 */
[----:B------:R-:W-:Y:S01]  /*0660*/  UMOV UR6, URZ ;  /* 0x000000ff00067c82 */ /* 0x000fe20008000000 */
[----:B0-----:R-:W-:-:S03]  /*0670*/  UISETP.GE.U32.AND UP1, UPT, UR9, 0x8, UPT ;  /* 0x000000080900788c */ /* 0x001fc6000bf26070 */
[----:B------:R-:W-:-:S04]  /*0680*/  ISETP.GE.AND P1, PT, R10, UR8, PT ;  /* 0x000000080a007c0c */ /* 0x000fc8000bf26270 */
[----:B------:R-:W-:Y:S01]  /*0690*/  ISETP.GT.AND P1, PT, R10, -0x1, !P1 ;  /* 0xffffffff0a00780c */ /* 0x000fe20004f24270 */
[----:B------:R-:W-:-:S03]  /*06a0*/  IMAD R10, R11, UR8, R10 ;  /* 0x000000080b0a7c24 */ /* 0x000fc6000f8e020a */
[----:B------:R-:W-:Y:S01]  /*06b0*/  PLOP3.LUT P1, PT, P0, P1, PT, 0x80, 0x8 ;  /* 0x000000000008781c */ /* 0x000fe20000723070 */
[----:B-12---:R-:W-:-:S12]  /*06c0*/  BRA.U !UP1, `(.L_x_0) ;  /* 0x0000000509087547 */ /* 0x006fd8000b800000 */
[----:B------:R-:W-:-:S05]  /*06d0*/  IMAD R12, R11, UR8, R8 ;  /* 0x000000080b0c7c24 */ /* 0x000fca000f8e0208 */
[----:B------:R-:W-:-:S05]  /*06e0*/  IADD3 R12, PT, PT, R12, UR5, RZ ;  /* 0x000000050c0c7c10 */ /* 0x000fca000fffe0ff */
[----:B------:R-:W-:-:S04]  /*06f0*/  IMAD R20, R12, UR9, RZ ;  /* 0x000000090c147c24 */ /* 0x000fc8000f8e02ff */
[----:B------:R-:W-:-:S05]  /*0700*/  IMAD.WIDE R14, R20, 0x4, R6 ;  /* 0x00000004140e7825 */ /* 0x000fca00078e0206 */
[----:B------:R-:W2:Y:S04]  /*0710*/  @P1 LDG.E.CONSTANT R19, desc[UR10][R14.64+-0x10] ;  /* 0xfffff00a0e131981 */ /* 0x000ea8000c1e9900 */
[----:B------:R-:W3:Y:S04]  /*0720*/  @P1 LDG.E.CONSTANT R21, desc[UR10][R14.64+-0xc] ;  /* 0xfffff40a0e151981 */ /* 0x000ee8000c1e9900 */
[----:B------:R-:W4:Y:S04]  /*0730*/  @P1 LDG.E.CONSTANT R23, desc[UR10][R14.64+-0x8] ;  /* 0xfffff80a0e171981 */ /* 0x000f28000c1e9900 */
[----:B------:R-:W5:Y:S04]  /*0740*/  @P1 LDG.E.CONSTANT R25, desc[UR10][R14.64+-0x4] ;  /* 0xfffffc0a0e191981 */ /* 0x000f68000c1e9900 */
[----:B------:R-:W5:Y:S04]  /*0750*/  @P1 LDG.E.CONSTANT R27, desc[UR10][R14.64] ;  /* 0x0000000a0e1b1981 */ /* 0x000f68000c1e9900 */
[----:B------:R-:W5:Y:S04]  /*0760*/  @P1 LDG.E.CONSTANT R29, desc[UR10][R14.64+0x4] ;  /* 0x0000040a0e1d1981 */ /* 0x000f68000c1e9900 */
[----:B------:R-:W5:Y:S04]  /*0770*/  @P1 LDG.E.CONSTANT R12, desc[UR10][R14.64+0x8] ;  /* 0x0000080a0e0c1981 */ /* 0x000f68000c1e9900 */
[----:B------:R-:W5:Y:S01]  /*0780*/  @P1 LDG.E.CONSTANT R18, desc[UR10][R14.64+0xc] ;  /* 0x00000c0a0e121981 */ /* 0x000f62000c1e9900 */
[C---:B------:R-:W-:Y:S01]  /*0790*/  IMAD.WIDE R16, R13.reuse, 0x4, R4 ;  /* 0x000000040d107825 */ /* 0x040fe200078e0204 */
[----:B------:R-:W-:Y:S01]  /*07a0*/  ULOP3.LUT UR6, UR9, 0x7ffffff8, URZ, 0xc0, !UPT ;  /* 0x7ffffff809067892 */ /* 0x000fe2000f8ec0ff */
[----:B------:R-:W-:-:S03]  /*07b0*/  IADD3 R13, PT, PT, R13, 0x8, RZ ;  /* 0x000000080d0d7810 */ /* 0x000fc60007ffe0ff */
[----:B------:R0:W-:Y:S01]  /*07c0*/  @!P1 STG.E desc[UR10][R16.64+-0x10], RZ ;  /* 0xfffff0ff10009986 */ /* 0x0001e2000c10190a */
[----:B------:R-:W-:-:S03]  /*07d0*/  UIADD3 UR8, UPT, UPT, -UR6, 0x8, URZ ;  /* 0x0000000806087890 */ /* 0x000fc6000fffe1ff */
[----:B------:R0:W-:Y:S01]  /*07e0*/  @!P1 STG.E desc[UR10][R16.64+-0xc], RZ ;  /* 0xfffff4ff10009986 */ /* 0x0001e2000c10190a */
[----:B------:R-:W-:-:S03]  /*07f0*/  UISETP.NE.AND UP1, UPT, UR8, URZ, UPT ;  /* 0x000000ff0800728c */ /* 0x000fc6000bf25270 */
[----:B------:R0:W-:Y:S04]  /*0800*/  @!P1 STG.E desc[UR10][R16.64+-0x8], RZ ;  /* 0xfffff8ff10009986 */ /* 0x0001e8000c10190a */
[----:B------:R0:W-:Y:S04]  /*0810*/  @!P1 STG.E desc[UR10][R16.64+-0x4], RZ ;  /* 0xfffffcff10009986 */ /* 0x0001e8000c10190a */
[----:B------:R0:W-:Y:S04]  /*0820*/  @!P1 STG.E desc[UR10][R16.64], RZ ;  /* 0x000000ff10009986 */ /* 0x0001e8000c10190a */
[----:B------:R0:W-:Y:S04]  /*0830*/  @!P1 STG.E desc[UR10][R16.64+0x4], RZ ;  /* 0x000004ff10009986 */ /* 0x0001e8000c10190a */
[----:B------:R0:W-:Y:S04]  /*0840*/  @!P1 STG.E desc[UR10][R16.64+0x8], RZ ;  /* 0x000008ff10009986 */ /* 0x0001e8000c10190a */
[----:B------:R0:W-:Y:S04]  /*0850*/  @!P1 STG.E desc[UR10][R16.64+0xc], RZ ;  /* 0x00000cff10009986 */ /* 0x0001e8000c10190a */
[----:B--2---:R0:W-:Y:S04]  /*0860*/  @P1 STG.E desc[UR10][R16.64+-0x10], R19 ;  /* 0xfffff01310001986 */ /* 0x0041e8000c10190a */
[----:B---3--:R0:W-:Y:S04]  /*0870*/  @P1 STG.E desc[UR10][R16.64+-0xc], R21 ;  /* 0xfffff41510001986 */ /* 0x0081e8000c10190a */
[----:B----4-:R0:W-:Y:S04]  /*0880*/  @P1 STG.E desc[UR10][R16.64+-0x8], R23 ;  /* 0xfffff81710001986 */ /* 0x0101e8000c10190a */
[----:B-----5:R0:W-:Y:S04]  /*0890*/  @P1 STG.E desc[UR10][R16.64+-0x4], R25 ;  /* 0xfffffc1910001986 */ /* 0x0201e8000c10190a */
[----:B------:R0:W-:Y:S04]  /*08a0*/  @P1 STG.E desc[UR10][R16.64], R27 ;  /* 0x0000001b10001986 */ /* 0x0001e8000c10190a */
[----:B------:R0:W-:Y:S04]  /*08b0*/  @P1 STG.E desc[UR10][R16.64+0x4], R29 ;  /* 0x0000041d10001986 */ /* 0x0001e8000c10190a */
[----:B------:R0:W-:Y:S04]  /*08c0*/  @P1 STG.E desc[UR10][R16.64+0x8], R12 ;  /* 0x0000080c10001986 */ /* 0x0001e8000c10190a */
[----:B------:R0:W-:Y:S01]  /*08d0*/  @P1 STG.E desc[UR10][R16.64+0xc], R18 ;  /* 0x00000c1210001986 */ /* 0x0001e2000c10190a */
[----:B------:R-:W-:Y:S05]  /*08e0*/  BRA.U !UP1, `(.L_x_0) ;  /* 0x0000000109807547 */ /* 0x000fea000b800000 */
[----:B------:R-:W-:-:S07]  /*08f0*/  VIADD R20, R20, 0x8 ;  /* 0x0000000814147836 */ /* 0x000fce0000000000 */
.L_x_1:
[----:B0-----:R-:W-:-:S05]  /*0900*/  IMAD.WIDE R16, R20, 0x4, R6 ;  /* 0x0000000414107825 */ /* 0x001fca00078e0206 */
[----:B-1----:R-:W2:Y:S04]  /*0910*/  @P1 LDG.E.CONSTANT R18, desc[UR10][R16.64+-0x10] ;  /* 0xfffff00a10121981 */ /* 0x002ea8000c1e9900 */
        /* <DEDUP_REMOVED lines=8> */
[----:B------:R-:W-:Y:S01]  /*09a0*/  UIADD3 UR8, UPT, UPT, UR8, 0x8, URZ ;  /* 0x0000000808087890 */ /* 0x000fe2000fffe0ff */
[----:B------:R-:W-:-:S02]  /*09b0*/  IADD3 R13, PT, PT, R13, 0x8, RZ ;  /* 0x000000080d0d7810 */ /* 0x000fc40007ffe0ff */
[----:B------:R-:W-:Y:S01]  /*09c0*/  IADD3 R20, PT, PT, R20, 0x8, RZ ;  /* 0x0000000814147810 */ /* 0x000fe20007ffe0ff */
        /* <DEDUP_REMOVED lines=17> */
[----:B------:R-:W-:Y:S05]  /*0ae0*/  BRA.U UP1, `(.L_x_1) ;  /* 0xfffffffd01847547 */ /* 0x000fea000b83ffff */
.L_x_0:
[----:B------:R-:W-:-:S09]  /*0af0*/  UISETP.NE.AND UP1, UPT, UR7, URZ, UPT ;  /* 0x000000ff0700728c */ /* 0x000fd2000bf25270 */
[----:B------:R-:W-:Y:S05]  /*0b00*/  BRA.U !UP1, `(.L_x_2) ;  /* 0x0000000109d87547 */ /* 0x000fea000b800000 */
[----:B-1----:R-:W0:Y:S01]  /*0b10*/  LDC R15, c[0x0][0x39c] ;  /* 0x0000e700ff0f7b82 */ /* 0x002e220000000800 */
[----:B------:R-:W-:-:S04]  /*0b20*/  UIADD3 UR8, UPT, UPT, UR7, -0x1, URZ ;  /* 0xffffffff07087890 */ /* 0x000fc8000fffe0ff */
[----:B------:R-:W-:Y:S01]  /*0b30*/  UISETP.GE.U32.AND UP1, UPT, UR8, 0x3, UPT ;  /* 0x000000030800788c */ /* 0x000fe2000bf26070 */
[----:B0-----:R-:W-:-:S08]  /*0b40*/  LOP3.LUT P2, R12, R15, 0x3, RZ, 0xc0, !PT ;  /* 0x000000030f0c7812 */ /* 0x001fd0000784c0ff */
[----:B------:R-:W-:Y:S05]  /*0b50*/  BRA.U !UP1, `(.L_x_3) ;  /* 0x00000001094c7547 */ /* 0x000fea000b800000 */
[----:B------:R-:W0:Y:S08]  /*0b60*/  LDC R17, c[0x0][0x39c] ;  /* 0x0000e700ff117b82 */ /* 0x000e300000000800 */
[----:B------:R-:W1:Y:S01]  /*0b70*/  LDC.64 R18, c[0x0][0x380] ;  /* 0x0000e000ff127b82 */ /* 0x000e620000000a00 */
[----:B0-----:R-:W-:-:S04]  /*0b80*/  IMAD R17, R10, R17, UR6 ;  /* 0x000000060a117e24 */ /* 0x001fc8000f8e0211 */
[----:B-1----:R-:W-:-:S05]  /*0b90*/  IMAD.WIDE R18, R17, 0x4, R18 ;  /* 0x0000000411127825 */ /* 0x002fca00078e0212 */
[----:B------:R-:W2:Y:S04]  /*0ba0*/  @P1 LDG.E.CONSTANT R21, desc[UR10][R18.64] ;  /* 0x0000000a12151981 */ /* 0x000ea8000c1e9900 */
[----:B------:R-:W3:Y:S04]  /*0bb0*/  @P1 LDG.E.CONSTANT R23, desc[UR10][R18.64+0x4] ;  /* 0x0000040a12171981 */ /* 0x000ee8000c1e9900 */
[----:B------:R-:W4:Y:S04]  /*0bc0*/  @P1 LDG.E.CONSTANT R25, desc[UR10][R18.64+0x8] ;  /* 0x0000080a12191981 */ /* 0x000f28000c1e9900 */
[----:B------:R-:W5:Y:S01]  /*0bd0*/  @P1 LDG.E.CONSTANT R27, desc[UR10][R18.64+0xc] ;  /* 0x00000c0a121b1981 */ /* 0x000f62000c1e9900 */
[----:B------:R-:W-:Y:S01]  /*0be0*/  IMAD.WIDE R16, R13, 0x4, R2 ;  /* 0x000000040d107825 */ /* 0x000fe200078e0202 */
[----:B------:R-:W-:-:S03]  /*0bf0*/  UIADD3 UR6, UPT, UPT, UR6, 0x4, URZ ;  /* 0x0000000406067890 */ /* 0x000fc6000fffe0ff */
[----:B------:R-:W-:Y:S01]  /*0c00*/  VIADD R13, R13, 0x4 ;  /* 0x000000040d0d7836 */ /* 0x000fe20000000000 */
[----:B------:R0:W-:Y:S04]  /*0c10*/  @!P1 STG.E desc[UR10][R16.64], RZ ;  /* 0x000000ff10009986 */ /* 0x0001e8000c10190a */
[----:B------:R0:W-:Y:S04]  /*0c20*/  @!P1 STG.E desc[UR10][R16.64+0x4], RZ ;  /* 0x000004ff10009986 */ /* 0x0001e8000c10190a */
[----:B------:R0:W-:Y:S04]  /*0c30*/  @!P1 STG.E desc[UR10][R16.64+0x8], RZ ;  /* 0x000008ff10009986 */ /* 0x0001e8000c10190a */
[----:B------:R0:W-:Y:S04]  /*0c40*/  @!P1 STG.E desc[UR10][R16.64+0xc], RZ ;  /* 0x00000cff10009986 */ /* 0x0001e8000c10190a */
[----:B--2---:R0:W-:Y:S04]  /*0c50*/  @P1 STG.E desc[UR10][R16.64], R21 ;  /* 0x0000001510001986 */ /* 0x0041e8000c10190a */
[----:B---3--:R0:W-:Y:S04]  /*0c60*/  @P1 STG.E desc[UR10][R16.64+0x4], R23 ;  /* 0x0000041710001986 */ /* 0x0081e8000c10190a */
[----:B----4-:R0:W-:Y:S04]  /*0c70*/  @P1 STG.E desc[UR10][R16.64+0x8], R25 ;  /* 0x0000081910001986 */ /* 0x0101e8000c10190a */
[----:B-----5:R0:W-:Y:S02]  /*0c80*/  @P1 STG.E desc[UR10][R16.64+0xc], R27 ;  /* 0x00000c1b10001986 */ /* 0x0201e4000c10190a */
.L_x_3:
[----:B------:R-:W-:Y:S05]  /*0c90*/  @!P2 BRA `(.L_x_2) ;  /* 0x000000000074a947 */ /* 0x000fea0003800000 */
[----:B------:R-:W-:Y:S02]  /*0ca0*/  ISETP.NE.AND P2, PT, R12, 0x1, PT ;  /* 0x000000010c00780c */ /* 0x000fe40003f45270 */
[----:B------:R-:W-:-:S04]  /*0cb0*/  LOP3.LUT R14, R15, 0x1, RZ, 0xc0, !PT ;  /* 0x000000010f0e7812 */ /* 0x000fc800078ec0ff */
[----:B------:R-:W-:-:S07]  /*0cc0*/  ISETP.NE.U32.AND P3, PT, R14, 0x1, PT ;  /* 0x000000010e00780c */ /* 0x000fce0003f65070 */
[----:B------:R-:W-:Y:S06]  /*0cd0*/  @!P2 BRA `(.L_x_4) ;  /* 0x000000000030a947 */ /* 0x000fec0003800000 */
[----:B0-----:R-:W0:Y:S01]  /*0ce0*/  LDC.64 R16, c[0x0][0x380] ;  /* 0x0000e000ff107b82 */ /* 0x001e220000000a00 */
[----:B------:R-:W-:-:S04]  /*0cf0*/  IMAD R19, R10, R15, UR6 ;  /* 0x000000060a137e24 */ /* 0x000fc8000f8e020f */
[----:B0-----:R-:W-:-:S05]  /*0d00*/  IMAD.WIDE R16, R19, 0x4, R16 ;  /* 0x0000000413107825 */ /* 0x001fca00078e0210 */
[----:B------:R-:W2:Y:S04]  /*0d10*/  @P1 LDG.E.CONSTANT R21, desc[UR10][R16.64] ;  /* 0x0000000a10151981 */ /* 0x000ea8000c1e9900 */
[----:B------:R-:W3:Y:S01]  /*0d20*/  @P1 LDG.E.CONSTANT R23, desc[UR10][R16.64+0x4] ;  /* 0x0000040a10171981 */ /* 0x000ee2000c1e9900 */
[C---:B------:R-:W-:Y:S01]  /*0d30*/  IMAD.WIDE R18, R13.reuse, 0x4, R2 ;  /* 0x000000040d127825 */ /* 0x040fe200078e0202 */
[----:B------:R-:W-:Y:S01]  /*0d40*/  IADD3 R13, PT, PT, R13, 0x2, RZ ;  /* 0x000000020d0d7810 */ /* 0x000fe20007ffe0ff */
[----:B------:R-:W-:-:S03]  /*0d50*/  UIADD3 UR6, UPT, UPT, UR6, 0x2, URZ ;  /* 0x0000000206067890 */ /* 0x000fc6000fffe0ff */
[----:B------:R1:W-:Y:S04]  /*0d60*/  @!P1 STG.E desc[UR10][R18.64], RZ ;  /* 0x000000ff12009986 */ /* 0x0003e8000c10190a */
[----:B------:R1:W-:Y:S04]  /*0d70*/  @!P1 STG.E desc[UR10][R18.64+0x4], RZ ;  /* 0x000004ff12009986 */ /* 0x0003e8000c10190a */
[----:B--2---:R1:W-:Y:S04]  /*0d80*/  @P1 STG.E desc[UR10][R18.64], R21 ;  /* 0x0000001512001986 */ /* 0x0043e8000c10190a */
[----:B---3--:R1:W-:Y:S02]  /*0d90*/  @P1 STG.E desc[UR10][R18.64+0x4], R23 ;  /* 0x0000041712001986 */ /* 0x0083e4000c10190a */
.L_x_4:
[----:B------:R-:W-:Y:S05]  /*0da0*/  @P3 BRA `(.L_x_2) ;  /* 0x0000000000303947 */ /* 0x000fea0003800000 */
[----:B0-----:R-:W-:Y:S01]  /*0db0*/  @!P1 IMAD.WIDE R16, R13, 0x4, R2 ;  /* 0x000000040d109825 */ /* 0x001fe200078e0202 */
[----:B------:R-:W-:Y:S04]  /*0dc0*/  BSSY.RECONVERGENT B0, `(.L_x_5) ;  /* 0x0000009000007945 */ /* 0x000fe80003800200 */
[----:B------:R0:W-:Y:S01]  /*0dd0*/  @!P1 STG.E desc[UR10][R16.64], RZ ;  /* 0x000000ff10009986 */ /* 0x0001e2000c10190a */
[----:B------:R-:W-:Y:S05]  /*0de0*/  @!P1 BRA `(.L_x_6) ;  /* 0x0000000000189947 */ /* 0x000fea0003800000 */
[----:B0-----:R-:W0:Y:S01]  /*0df0*/  LDC.64 R16, c[0x0][0x380] ;  /* 0x0000e000ff107b82 */ /* 0x001e220000000a00 */
[----:B------:R-:W-:-:S04]  /*0e00*/  IMAD R15, R10, R15, UR6 ;  /* 0x000000060a0f7e24 */ /* 0x000fc8000f8e020f */
[----:B0-----:R-:W-:-:S06]  /*0e10*/  IMAD.WIDE R14, R15, 0x4, R16 ;  /* 0x000000040f0e7825 */ /* 0x001fcc00078e0210 */
[----:B------:R-:W2:Y:S01]  /*0e20*/  LDG.E.CONSTANT R15, desc[UR10][R14.64] ;  /* 0x0000000a0e0f7981 */ /* 0x000ea2000c1e9900 */
[----:B------:R-:W-:-:S05]  /*0e30*/  IMAD.WIDE R16, R13, 0x4, R2 ;  /* 0x000000040d107825 */ /* 0x000fca00078e0202 */
[----:B--2---:R2:W-:Y:S02]  /*0e40*/  STG.E desc[UR10][R16.64], R15 ;  /* 0x0000000f10007986 */ /* 0x0045e4000c10190a */
.L_x_6:
[----:B------:R-:W-:Y:S05]  /*0e50*/  BSYNC.RECONVERGENT B0 ;  /* 0x0000000000007941 */ /* 0x000fea0003800200 */
.L_x_5:
[----:B------:R-:W-:-:S07]  /*0e60*/  IADD3 R13, PT, PT, R13, 0x1, RZ ;  /* 0x000000010d0d7810 */ /* 0x000fce0007ffe0ff */
.L_x_2:
[----:B------:R-:W3:Y:S01]  /*0e70*/  LDCU UR6, c[0x0][0x3a4] ;  /* 0x00007480ff0677ac */ /* 0x000ee20008000800 */
[----:B------:R-:W-:-:S04]  /*0e80*/  UIADD3 UR5, UPT, UPT, UR5, 0x1, URZ ;  /* 0x0000000105057890 */ /* 0x000fc8000fffe0ff */
[----:B---3--:R-:W-:-:S09]  /*0e90*/  UISETP.NE.AND UP1, UPT, UR5, UR6, UPT ;  /* 0x000000060500728c */ /* 0x008fd2000bf25270 */
[----:B------:R-:W-:Y:S05]  /*0ea0*/  BRA.U UP1, `(.L_x_7) ;  /* 0xfffffff501e47547 */ /* 0x000fea000b83ffff */
[----:B------:R-:W-:Y:S05]  /*0eb0*/  BRA.U UP0, `(.L_x_8) ;  /* 0xfffffff500bc7547 */ /* 0x000fea000b83ffff */
[----:B------:R-:W-:Y:S05]  /*0ec0*/  EXIT ;  /* 0x000000000000794d */ /* 0x000fea0003800000 */
.L_x_9:
[----:B------:R-:W-:-:S00]  /*0ed0*/  BRA `(.L_x_9) ;  /* 0xfffffffc00fc7947 */ /* 0x000fc0000383ffff */
[----:B------:R-:W-:-:S00]  /*0ee0*/  NOP ;  /* 0x0000000000007918 */ /* 0x000fc00000000000 */
        /* <DEDUP_REMOVED lines=9> */
.L_x_87:


//--------------------- .text.conv2d_3x3_tiled_kernel --------------------------
	.section	.text.conv2d_3x3_tiled_kernel,"ax",@progbits
	.align	128
        .global         conv2d_3x3_tiled_kernel
        .type           conv2d_3x3_tiled_kernel,@function
        .size           conv2d_3x3_tiled_kernel,(.L_x_88 - conv2d_3x3_tiled_kernel)
        .other          conv2d_3x3_tiled_kernel,@"STO_CUDA_ENTRY STV_DEFAULT"
conv2d_3x3_tiled_kernel:
.text.conv2d_3x3_tiled_kernel:
[----:B------:R-:W-:Y:S08]  /*0000*/  LDC R1, c[0x0][0x37c] ;  /* 0x0000df00ff017b82 */ /* 0x000ff00000000800 */
[----:B------:R-:W0:Y:S01]  /*0010*/  LDC R7, c[0x0][0x3b0] ;  /* 0x0000ec00ff077b82 */ /* 0x000e220000000800 */
[----:B------:R-:W1:Y:S01]  /*0020*/  LDCU UR8, c[0x0][0x3ac] ;  /* 0x00007580ff0877ac */ /* 0x000e620008000800 */
[----:B------:R-:W-:Y:S01]  /*0030*/  IMAD.MOV.U32 R22, RZ, RZ, RZ ;  /* 0x000000ffff167224 */ /* 0x000fe200078e00ff */
[----:B------:R-:W2:Y:S05]  /*0040*/  LDCU.64 UR6, c[0x0][0x358] ;  /* 0x00006b00ff0677ac */ /* 0x000eaa0008000a00 */
[----:B------:R-:W3:Y:S01]  /*0050*/  S2UR UR4, SR_CTAID.Z ;  /* 0x00000000000479c3 */ /* 0x000ee20000002700 */
[----:B-1----:R-:W-:Y:S01]  /*0060*/  UISETP.GE.AND UP0, UPT, UR8, 0x1, UPT ;  /* 0x000000010800788c */ /* 0x002fe2000bf06270 */
[----:B0-----:R-:W0:Y:S01]  /*0070*/  I2F.U32.RP R4, R7 ;  /* 0x0000000700047306 */ /* 0x001e220000209000 */
[----:B------:R-:W-:-:S07]  /*0080*/  ISETP.NE.U32.AND P2, PT, R7, RZ, PT ;  /* 0x000000ff0700720c */ /* 0x000fce0003f45070 */
[----:B0-----:R-:W0:Y:S02]  /*0090*/  MUFU.RCP R4, R4 ;  /* 0x0000000400047308 */ /* 0x001e240000001000 */
[----:B0-----:R-:W-:-:S06]  /*00a0*/  IADD3 R2, PT, PT, R4, 0xffffffe, RZ ;  /* 0x0ffffffe04027810 */ /* 0x001fcc0007ffe0ff */
[----:B------:R0:W1:Y:S02]  /*00b0*/  F2I.FTZ.U32.TRUNC.NTZ R3, R2 ;  /* 0x0000000200037305 */ /* 0x000064000021f000 */
[----:B0-----:R-:W-:Y:S01]  /*00c0*/  HFMA2 R2, -RZ, RZ, 0, 0 ;  /* 0x00000000ff027431 */ /* 0x001fe200000001ff */
[----:B-1----:R-:W-:-:S05]  /*00d0*/  IADD3 R0, PT, PT, RZ, -R3, RZ ;  /* 0x80000003ff007210 */ /* 0x002fca0007ffe0ff */
[----:B------:R-:W-:-:S04]  /*00e0*/  IMAD R5, R0, R7, RZ ;  /* 0x0000000700057224 */ /* 0x000fc800078e02ff */
[----:B------:R-:W-:Y:S02]  /*00f0*/  IMAD.HI.U32 R0, R3, R5, R2 ;  /* 0x0000000503007227 */ /* 0x000fe400078e0002 */
[----:B------:R-:W0:Y:S04]  /*0100*/  S2R R2, SR_TID.X ;  /* 0x0000000000027919 */ /* 0x000e280000002100 */
[----:B---3--:R-:W-:Y:S01]  /*0110*/  IMAD.HI.U32 R0, R0, UR4, RZ ;  /* 0x0000000400007c27 */ /* 0x008fe2000f8e00ff */
[----:B------:R-:W1:Y:S04]  /*0120*/  S2R R3, SR_TID.Y ;  /* 0x0000000000037919 */ /* 0x000e680000002200 */
[----:B------:R-:W-:Y:S01]  /*0130*/  IADD3 R6, PT, PT, -R0, RZ, RZ ;  /* 0x000000ff00067210 */ /* 0x000fe20007ffe1ff */
[----:B------:R-:W3:Y:S04]  /*0140*/  S2R R5, SR_CTAID.X ;  /* 0x0000000000057919 */ /* 0x000ee80000002500 */
[----:B------:R-:W-:-:S05]  /*0150*/  IMAD R4, R7, R6, UR4 ;  /* 0x0000000407047e24 */ /* 0x000fca000f8e0206 */
[----:B------:R-:W-:-:S13]  /*0160*/  ISETP.GE.U32.AND P0, PT, R4, R7, PT ;  /* 0x000000070400720c */ /* 0x000fda0003f06070 */
[----:B------:R-:W-:Y:S01]  /*0170*/  @P0 IMAD.IADD R4, R4, 0x1, -R7 ;  /* 0x0000000104040824 */ /* 0x000fe200078e0a07 */
[----:B------:R-:W-:-:S04]  /*0180*/  @P0 IADD3 R0, PT, PT, R0, 0x1, RZ ;  /* 0x0000000100000810 */ /* 0x000fc80007ffe0ff */
[----:B------:R-:W-:Y:S02]  /*0190*/  ISETP.GE.U32.AND P1, PT, R4, R7, PT ;  /* 0x000000070400720c */ /* 0x000fe40003f26070 */
[----:B------:R-:W4:Y:S11]  /*01a0*/  S2R R4, SR_CTAID.Y ;  /* 0x0000000000047919 */ /* 0x000f360000002600 */
[----:B------:R-:W-:-:S02]  /*01b0*/  @P1 IADD3 R0, PT, PT, R0, 0x1, RZ ;  /* 0x0000000100001810 */ /* 0x000fc40007ffe0ff */
[----:B------:R-:W-:-:S04]  /*01c0*/  @!P2 LOP3.LUT R0, RZ, R7, RZ, 0x33, !PT ;  /* 0x00000007ff00a212 */ /* 0x000fc800078e33ff */
[----:B------:R-:W-:-:S05]  /*01d0*/  IADD3 R6, PT, PT, -R0, RZ, RZ ;  /* 0x000000ff00067210 */ /* 0x000fca0007ffe1ff */
[----:B------:R-:W-:Y:S01]  /*01e0*/  IMAD R6, R7, R6, UR4 ;  /* 0x0000000407067e24 */ /* 0x000fe2000f8e0206 */
[----:B0123--:R-:W-:Y:S06]  /*01f0*/  BRA.U !UP0, `(.L_x_10) ;  /* 0x0000000508507547 */ /* 0x00ffec000b800000 */
[----:B------:R-:W0:Y:S01]  /*0200*/  LDCU UR9, c[0x0][0x3a4] ;  /* 0x00007480ff0977ac */ /* 0x000e220008000800 */
[----:B------:R-:W1:Y:S01]  /*0210*/  S2UR UR5, SR_CgaCtaId ;  /* 0x00000000000579c3 */ /* 0x000e620000008800 */
[----:B----4-:R-:W-:Y:S01]  /*0220*/  LEA R9, R4, R3, 0x4 ;  /* 0x0000000304097211 */ /* 0x010fe200078e20ff */
[----:B------:R-:W-:Y:S01]  /*0230*/  IMAD.MOV.U32 R22, RZ, RZ, RZ ;  /* 0x000000ffff167224 */ /* 0x000fe200078e00ff */
[----:B------:R-:W2:Y:S01]  /*0240*/  LDCU UR4, c[0x0][0x3a8] ;  /* 0x00007500ff0477ac */ /* 0x000ea20008000800 */
[----:B------:R-:W-:Y:S02]  /*0250*/  LEA R7, R5, R2, 0x4 ;  /* 0x0000000205077211 */ /* 0x000fe400078e20ff */
[----:B------:R-:W-:Y:S02]  /*0260*/  ISETP.GE.U32.AND P0, PT, R3, 0x11, PT ;  /* 0x000000110300780c */ /* 0x000fe40003f06070 */
[----:B------:R-:W3:Y:S01]  /*0270*/  LDC R8, c[0x0][0x3ac] ;  /* 0x0000eb00ff087b82 */ /* 0x000ee20000000800 */
[----:B------:R-:W-:-:S04]  /*0280*/  IADD3 R11, PT, PT, R2, -0x1, RZ ;  /* 0xffffffff020b7810 */ /* 0x000fc80007ffe0ff */
[----:B------:R-:W-:Y:S01]  /*0290*/  ISETP.LT.U32.AND P0, PT, R11, 0x10, !P0 ;  /* 0x000000100b00780c */ /* 0x000fe20004701070 */
[----:B------:R-:W-:Y:S02]  /*02a0*/  IMAD R11, R3, 0x12, R2 ;  /* 0x00000012030b7824 */ /* 0x000fe400078e0202 */
[----:B------:R-:W4:Y:S01]  /*02b0*/  LDC.64 R12, c[0x0][0x380] ;  /* 0x0000e000ff0c7b82 */ /* 0x000f220000000a00 */
[----:B0-----:R-:W-:Y:S01]  /*02c0*/  IMAD R10, R0, UR9, R9 ;  /* 0x00000009000a7c24 */ /* 0x001fe2000f8e0209 */
[----:B------:R-:W-:Y:S01]  /*02d0*/  ISETP.GT.AND P1, PT, R9, UR9, PT ;  /* 0x0000000909007c0c */ /* 0x000fe2000bf24270 */
[----:B------:R-:W0:Y:S01]  /*02e0*/  LDCU UR9, c[0x0][0x3ac] ;  /* 0x00007580ff0977ac */ /* 0x000e220008000800 */
[----:B------:R-:W-:Y:S02]  /*02f0*/  ISETP.NE.AND P0, PT, R3, RZ, P0 ;  /* 0x000000ff0300720c */ /* 0x000fe40000705270 */
[----:B--2---:R-:W-:Y:S02]  /*0300*/  ISETP.GT.AND P2, PT, R7, UR4, PT ;  /* 0x0000000407007c0c */ /* 0x004fe4000bf44270 */
[----:B------:R-:W2:Y:S01]  /*0310*/  LDC.64 R14, c[0x0][0x388] ;  /* 0x0000e200ff0e7b82 */ /* 0x000ea20000000a00 */
[----:B------:R-:W-:-:S02]  /*0320*/  IADD3 R10, PT, PT, R10, -0x1, RZ ;  /* 0xffffffff0a0a7810 */ /* 0x000fc40007ffe0ff */
[----:B------:R-:W-:Y:S02]  /*0330*/  ISETP.GT.AND P2, PT, R7, RZ, !P2 ;  /* 0x000000ff0700720c */ /* 0x000fe40005744270 */
[----:B------:R-:W-:Y:S01]  /*0340*/  ISETP.NE.AND P1, PT, R9, RZ, !P1 ;  /* 0x000000ff0900720c */ /* 0x000fe20004f25270 */
[----:B------:R-:W-:Y:S01]  /*0350*/  IMAD R7, R10, UR4, R7 ;  /* 0x000000040a077c24 */ /* 0x000fe2000f8e0207 */
[----:B------:R-:W-:Y:S01]  /*0360*/  UMOV UR4, 0x400 ;  /* 0x0000040000047882 */ /* 0x000fe20000000000 */
[----:B------:R-:W-:Y:S01]  /*0370*/  IMAD R9, R6, UR8, RZ ;  /* 0x0000000806097c24 */ /* 0x000fe2000f8e02ff */
[----:B-1----:R-:W-:Y:S01]  /*0380*/  ULEA UR4, UR5, UR4, 0x18 ;  /* 0x0000000405047291 */ /* 0x002fe2000f8ec0ff */
[----:B------:R-:W-:Y:S01]  /*0390*/  PLOP3.LUT P1, PT, P2, P1, PT, 0x80, 0x8 ;  /* 0x000000000008781c */ /* 0x000fe20001723070 */
[----:B------:R-:W-:Y:S01]  /*03a0*/  UIADD3 UR5, UPT, UPT, -UR8, URZ, URZ ;  /* 0x000000ff08057290 */ /* 0x000fe2000fffe1ff */
[----:B------:R-:W-:Y:S02]  /*03b0*/  MOV R10, RZ ;  /* 0x000000ff000a7202 */ /* 0x000fe40000000f00 */
[----:B------:R-:W-:-:S02]  /*03c0*/  IADD3 R7, PT, PT, R7, -0x1, RZ ;  /* 0xffffffff07077810 */ /* 0x000fc40007ffe0ff */
[----:B0-----:R-:W-:-:S07]  /*03d0*/  LEA R11, R11, UR4, 0x2 ;  /* 0x000000040b0b7c11 */ /* 0x001fce000f8e10ff */
.L_x_15:
[----:B------:R-:W-:Y:S01]  /*03e0*/  UIADD3 UR5, UPT, UPT, UR5, 0x1, URZ ;  /* 0x0000000105057890 */ /* 0x000fe2000fffe0ff */
[----:B------:R-:W-:Y:S01]  /*03f0*/  BSSY.RECONVERGENT B0, `(.L_x_11) ;  /* 0x0000007000007945 */ /* 0x000fe20003800200 */
[----:B-1----:R-:W-:Y:S02]  /*0400*/  MOV R16, RZ ;  /* 0x000000ff00107202 */ /* 0x002fe40000000f00 */
[----:B------:R-:W-:Y:S01]  /*0410*/  UISETP.NE.AND UP0, UPT, UR5, URZ, UPT ;  /* 0x000000ff0500728c */ /* 0x000fe2000bf05270 */
[----:B0-----:R-:W-:Y:S10]  /*0420*/  @!P1 BRA `(.L_x_12) ;  /* 0x00000000000c9947 */ /* 0x001ff40003800000 */
[----:B------:R-:W-:-:S04]  /*0430*/  IMAD R17, R7, UR9, R10 ;  /* 0x0000000907117c24 */ /* 0x000fc8000f8e020a */
[----:B----4-:R-:W-:-:S06]  /*0440*/  IMAD.WIDE R16, R17, 0x4, R12 ;  /* 0x0000000411107825 */ /* 0x010fcc00078e020c */
[----:B------:R0:W5:Y:S02]  /*0450*/  LDG.E.CONSTANT R16, desc[UR6][R16.64] ;  /* 0x0000000610107981 */ /* 0x000164000c1e9900 */
.L_x_12:
[----:B------:R-:W-:Y:S05]  /*0460*/  BSYNC.RECONVERGENT B0 ;  /* 0x0000000000007941 */ /* 0x000fea0003800200 */
.L_x_11:
[----:B-----5:R1:W-:Y:S01]  /*0470*/  STS [R11], R16 ;  /* 0x000000100b007388 */ /* 0x0203e20000000800 */
[----:B------:R-:W-:Y:S01]  /*0480*/  BSSY.RECONVERGENT B0, `(.L_x_13) ;  /* 0x0000028000007945 */ /* 0x000fe20003800200 */
[----:B------:R-:W-:Y:S06]  /*0490*/  BAR.SYNC.DEFER_BLOCKING 0x0 ;  /* 0x0000000000007b1d */ /* 0x000fec0000010000 */
[----:B------:R-:W-:Y:S05]  /*04a0*/  @!P0 BRA `(.L_x_14) ;  /* 0x0000000000948947 */ /* 0x000fea0003800000 */
[----:B------:R-:W-:Y:S01]  /*04b0*/  IMAD R19, R9, 0x9, R10 ;  /* 0x0000000909137824 */ /* 0x000fe200078e020a */
[----:B------:R-:W5:Y:S03]  /*04c0*/  LDS R23, [R11+-0x4c] ;  /* 0xffffb4000b177984 */ /* 0x000f660000000800 */
[----:B--2---:R-:W-:-:S05]  /*04d0*/  IMAD.WIDE R18, R19, 0x4, R14 ;  /* 0x0000000413127825 */ /* 0x004fca00078e020e */
[----:B------:R-:W5:Y:S01]  /*04e0*/  LDG.E.CONSTANT R29, desc[UR6][R18.64] ;  /* 0x00000006121d7981 */ /* 0x000f62000c1e9900 */
[----:B01-3--:R-:W-:-:S05]  /*04f0*/  IMAD.WIDE.U32 R16, R8, 0x4, R18 ;  /* 0x0000000408107825 */ /* 0x00bfca00078e0012 */
[----:B------:R-:W2:Y:S01]  /*0500*/  LDG.E.CONSTANT R27, desc[UR6][R16.64] ;  /* 0x00000006101b7981 */ /* 0x000ea2000c1e9900 */
[----:B------:R-:W-:-:S05]  /*0510*/  IMAD.WIDE.U32 R24, R8, 0x4, R16 ;  /* 0x0000000408187825 */ /* 0x000fca00078e0010 */
[----:B------:R0:W3:Y:S02]  /*0520*/  LDG.E.CONSTANT R26, desc[UR6][R24.64] ;  /* 0x00000006181a7981 */ /* 0x0000e4000c1e9900 */
[----:B0-----:R-:W-:-:S05]  /*0530*/  IMAD.WIDE.U32 R24, R8, 0x4, R24 ;  /* 0x0000000408187825 */ /* 0x001fca00078e0018 */
[----:B------:R0:W4:Y:S01]  /*0540*/  LDG.E.CONSTANT R28, desc[UR6][R24.64] ;  /* 0x00000006181c7981 */ /* 0x000122000c1e9900 */
[----:B------:R-:W-:-:S04]  /*0550*/  IMAD.WIDE.U32 R20, R8, 0x4, R24 ;  /* 0x0000000408147825 */ /* 0x000fc800078e0018 */
[C---:B------:R-:W-:Y:S02]  /*0560*/  IMAD.WIDE.U32 R16, R8.reuse, 0x4, R20 ;  /* 0x0000000408107825 */ /* 0x040fe400078e0014 */
[----:B------:R1:W4:Y:S02]  /*0570*/  LDG.E.CONSTANT R20, desc[UR6][R20.64] ;  /* 0x0000000614147981 */ /* 0x000324000c1e9900 */
[C---:B------:R-:W-:Y:S02]  /*0580*/  IMAD.WIDE.U32 R18, R8.reuse, 0x4, R16 ;  /* 0x0000000408127825 */ /* 0x040fe400078e0010 */
[----:B0-----:R-:W2:Y:S04]  /*0590*/  LDS R25, [R11+-0x48] ;  /* 0xffffb8000b197984 */ /* 0x001ea80000000800 */
[----:B------:R-:W4:Y:S04]  /*05a0*/  LDG.E.CONSTANT R16, desc[UR6][R16.64] ;  /* 0x0000000610107981 */ /* 0x000f28000c1e9900 */
[----:B-1----:R-:W3:Y:S01]  /*05b0*/  LDS R21, [R11+-0x44] ;  /* 0xffffbc000b157984 */ /* 0x002ee20000000800 */
[----:B-----5:R-:W-:Y:S01]  /*05c0*/  FFMA R29, R23, R29, R22 ;  /* 0x0000001d171d7223 */ /* 0x020fe20000000016 */
[----:B------:R-:W-:-:S02]  /*05d0*/  IMAD.WIDE.U32 R22, R8, 0x4, R18 ;  /* 0x0000000408167825 */ /* 0x000fc400078e0012 */
[----:B------:R0:W5:Y:S04]  /*05e0*/  LDG.E.CONSTANT R18, desc[UR6][R18.64] ;  /* 0x0000000612127981 */ /* 0x000168000c1e9900 */
[----:B------:R1:W5:Y:S01]  /*05f0*/  LDG.E.CONSTANT R17, desc[UR6][R22.64] ;  /* 0x0000000616117981 */ /* 0x000362000c1e9900 */
[----:B--2---:R-:W-:-:S03]  /*0600*/  FFMA R25, R25, R27, R29 ;  /* 0x0000001b19197223 */ /* 0x004fc6000000001d */
[----:B------:R-:W4:Y:S04]  /*0610*/  LDS R27, [R11+-0x4] ;  /* 0xfffffc000b1b7984 */ /* 0x000f280000000800 */
[----:B0-----:R-:W-:Y:S01]  /*0620*/  LDS R19, [R11+0x4c] ;  /* 0x00004c000b137984 */ /* 0x001fe20000000800 */
[----:B-1----:R-:W-:-:S05]  /*0630*/  IMAD.WIDE.U32 R22, R8, 0x4, R22 ;  /* 0x0000000408167825 */ /* 0x002fca00078e0016 */
[----:B------:R-:W2:Y:S01]  /*0640*/  LDG.E.CONSTANT R24, desc[UR6][R22.64] ;  /* 0x0000000616187981 */ /* 0x000ea2000c1e9900 */
[----:B---3--:R-:W-:-:S03]  /*0650*/  FFMA R25, R21, R26, R25 ;  /* 0x0000001a15197223 */ /* 0x008fc60000000019 */
[----:B------:R-:W0:Y:S04]  /*0660*/  LDS R26, [R11] ;  /* 0x000000000b1a7984 */ /* 0x000e280000000800 */
[----:B------:R-:W1:Y:S01]  /*0670*/  LDS R21, [R11+0x4] ;  /* 0x000004000b157984 */ /* 0x000e620000000800 */
[----:B----4-:R-:W-:-:S03]  /*0680*/  FFMA R25, R27, R28, R25 ;  /* 0x0000001c1b197223 */ /* 0x010fc60000000019 */
[----:B------:R-:W5:Y:S04]  /*0690*/  LDS R28, [R11+0x44] ;  /* 0x000044000b1c7984 */ /* 0x000f680000000800 */
[----:B------:R-:W3:Y:S01]  /*06a0*/  LDS R27, [R11+0x48] ;  /* 0x000048000b1b7984 */ /* 0x000ee20000000800 */
[----:B0-----:R-:W-:-:S04]  /*06b0*/  FFMA R20, R26, R20, R25 ;  /* 0x000000141a147223 */ /* 0x001fc80000000019 */
[----:B-1----:R-:W-:-:S04]  /*06c0*/  FFMA R21, R21, R16, R20 ;  /* 0x0000001015157223 */ /* 0x002fc80000000014 */
[----:B-----5:R-:W-:-:S04]  /*06d0*/  FFMA R18, R28, R18, R21 ;  /* 0x000000121c127223 */ /* 0x020fc80000000015 */
[----:B---3--:R-:W-:-:S04]  /*06e0*/  FFMA R18, R27, R17, R18 ;  /* 0x000000111b127223 */ /* 0x008fc80000000012 */
[----:B--2---:R-:W-:-:S07]  /*06f0*/  FFMA R22, R19, R24, R18 ;  /* 0x0000001813167223 */ /* 0x004fce0000000012 */
.L_x_14:
[----:B------:R-:W-:Y:S05]  /*0700*/  BSYNC.RECONVERGENT B0 ;  /* 0x0000000000007941 */ /* 0x000fea0003800200 */
.L_x_13:
[----:B------:R-:W-:Y:S01]  /*0710*/  BAR.SYNC.DEFER_BLOCKING 0x0 ;  /* 0x0000000000007b1d */ /* 0x000fe20000010000 */
[----:B------:R-:W-:-:S05]  /*0720*/  IADD3 R10, PT, PT, R10, 0x1, RZ ;  /* 0x000000010a0a7810 */ /* 0x000fca0007ffe0ff */
[----:B------:R-:W-:Y:S05]  /*0730*/  BRA.U UP0, `(.L_x_15) ;  /* 0xfffffffd00287547 */ /* 0x000fea000b83ffff */
.L_x_10:
[----:B------:R-:W-:Y:S01]  /*0740*/  VIADD R7, R2, 0xffffffff ;  /* 0xffffffff02077836 */ /* 0x000fe20000000000 */
[----:B------:R-:W-:-:S04]  /*0750*/  ISETP.GT.U32.AND P0, PT, R3, 0x10, PT ;  /* 0x000000100300780c */ /* 0x000fc80003f04070 */
[----:B------:R-:W-:-:S04]  /*0760*/  ISETP.GT.U32.OR P0, PT, R7, 0xf, P0 ;  /* 0x0000000f0700780c */ /* 0x000fc80000704470 */
[----:B------:R-:W-:-:S13]  /*0770*/  ISETP.EQ.OR P0, PT, R3, RZ, P0 ;  /* 0x000000ff0300720c */ /* 0x000fda0000702670 */
[----:B------:R-:W-:Y:S05]  /*0780*/  @P0 EXIT ;  /* 0x000000000000094d */ /* 0x000fea0003800000 */
[----:B------:R-:W5:Y:S01]  /*0790*/  LDCU UR4, c[0x0][0x3a4] ;  /* 0x00007480ff0477ac */ /* 0x000f620008000800 */
[----:B----4-:R-:W-:Y:S02]  /*07a0*/  LEA R9, R4, R3, 0x4 ;  /* 0x0000000304097211 */ /* 0x010fe400078e20ff */
[----:B------:R-:W-:Y:S01]  /*07b0*/  LEA R7, R5, R2, 0x4 ;  /* 0x0000000205077211 */ /* 0x000fe200078e20ff */
[----:B------:R-:W4:Y:S01]  /*07c0*/  LDCU UR5, c[0x0][0x3a8] ;  /* 0x00007500ff0577ac */ /* 0x000f220008000800 */
[----:B-----5:R-:W-:-:S04]  /*07d0*/  ISETP.GT.AND P0, PT, R9, UR4, PT ;  /* 0x0000000409007c0c */ /* 0x020fc8000bf04270 */
[----:B----4-:R-:W-:-:S04]  /*07e0*/  ISETP.GT.OR P0, PT, R7, UR5, P0 ;  /* 0x0000000507007c0c */ /* 0x010fc80008704670 */
[----:B------:R-:W-:-:S13]  /*07f0*/  ISETP.LT.OR P0, PT, R7, 0x1, P0 ;  /* 0x000000010700780c */ /* 0x000fda0000701670 */
[----:B------:R-:W-:Y:S05]  /*0800*/  @P0 EXIT ;  /* 0x000000000000094d */ /* 0x000fea0003800000 */
[----:B------:R-:W4:Y:S01]  /*0810*/  LDC.64 R2, c[0x0][0x390] ;  /* 0x0000e400ff027b82 */ /* 0x000f220000000a00 */
[----:B------:R-:W-:Y:S01]  /*0820*/  IMAD R0, R0, UR4, R9 ;  /* 0x0000000400007c24 */ /* 0x000fe2000f8e0209 */
[----:B------:R-:W5:Y:S06]  /*0830*/  LDCU UR8, c[0x0][0x3b0] ;  /* 0x00007600ff0877ac */ /* 0x000f6c0008000800 */
[----:B------:R-:W0:Y:S01]  /*0840*/  LDC.64 R4, c[0x0][0x398] ;  /* 0x0000e600ff047b82 */ /* 0x000e220000000a00 */
[----:B----4-:R-:W-:-:S04]  /*0850*/  ISETP.NE.U32.AND P0, PT, R2, RZ, PT ;  /* 0x000000ff0200720c */ /* 0x010fc80003f05070 */
[----:B------:R-:W-:-:S13]  /*0860*/  ISETP.NE.AND.EX P0, PT, R3, RZ, PT, P0 ;  /* 0x000000ff0300720c */ /* 0x000fda0003f05300 */
[----:B------:R-:W4:Y:S02]  /*0870*/  @P0 LDC.64 R2, c[0x0][0x390] ;  /* 0x0000e400ff020b82 */ /* 0x000f240000000a00 */
[----:B----4-:R-:W-:-:S06]  /*0880*/  @P0 IMAD.WIDE.U32 R2, R6, 0x4, R2 ;  /* 0x0000000406020825 */ /* 0x010fcc00078e0002 */
[----:B------:R-:W4:Y:S01]  /*0890*/  @P0 LDG.E.CONSTANT R2, desc[UR6][R2.64] ;  /* 0x0000000602020981 */ /* 0x000f22000c1e9900 */
[----:B------:R-:W-:-:S05]  /*08a0*/  IADD3 R0, PT, PT, R0, -0x1, RZ ;  /* 0xffffffff00007810 */ /* 0x000fca0007ffe0ff */
[----:B------:R-:W-:-:S05]  /*08b0*/  IMAD R0, R0, UR5, R7 ;  /* 0x0000000500007c24 */ /* 0x000fca000f8e0207 */
[----:B------:R-:W-:-:S05]  /*08c0*/  IADD3 R7, PT, PT, R0, -0x1, RZ ;  /* 0xffffffff00077810 */ /* 0x000fca0007ffe0ff */
[----:B-----5:R-:W-:-:S04]  /*08d0*/  IMAD R7, R7, UR8, R6 ;  /* 0x0000000807077c24 */ /* 0x020fc8000f8e0206 */
[----:B0-----:R-:W-:-:S04]  /*08e0*/  IMAD.WIDE R4, R7, 0x4, R4 ;  /* 0x0000000407047825 */ /* 0x001fc800078e0204 */
[----:B----4-:R-:W-:-:S05]  /*08f0*/  @P0 FADD R22, R2, R22 ;  /* 0x0000001602160221 */ /* 0x010fca0000000000 */
[----:B------:R-:W-:Y:S01]  /*0900*/  STG.E desc[UR6][R4.64], R22 ;  /* 0x0000001604007986 */ /* 0x000fe2000c101906 */
[----:B------:R-:W-:Y:S05]  /*0910*/  EXIT ;  /* 0x000000000000794d */ /* 0x000fea0003800000 */
.L_x_16:
        /* <DEDUP_REMOVED lines=14> */
.L_x_88:


//--------------------- .text.global_avg_pool2d_kernel --------------------------
	.section	.text.global_avg_pool2d_kernel,"ax",@progbits
	.align	128
        .global         global_avg_pool2d_kernel
        .type           global_avg_pool2d_kernel,@function
        .size           global_avg_pool2d_kernel,(.L_x_85 - global_avg_pool2d_kernel)
        .other          global_avg_pool2d_kernel,@"STO_CUDA_ENTRY STV_DEFAULT"
global_avg_pool2d_kernel:
.text.global_avg_pool2d_kernel:
[----:B------:R-:W-:Y:S01]  /*0000*/  LDC R1, c[0x0][0x37c] ;  /* 0x0000df00ff017b82 */ /* 0x000fe20000000800 */
[----:B------:R-:W0:Y:S07]  /*0010*/  S2R R2, SR_CTAID.Y ;  /* 0x0000000000027919 */ /* 0x000e2e0000002600 */
[----:B------:R-:W0:Y:S08]  /*0020*/  LDC.64 R12, c[0x0][0x398] ;  /* 0x0000e600ff0c7b82 */ /* 0x000e300000000a00 */
[----:B------:R-:W1:Y:S08]  /*0030*/  S2UR UR6, SR_CTAID.X ;  /* 0x00000000000679c3 */ /* 0x000e700000002500 */
[----:B------:R-:W1:Y:S01]  /*0040*/  LDC.64 R4, c[0x0][0x390] ;  /* 0x0000e400ff047b82 */ /* 0x000e620000000a00 */
[----:B0-----:R-:W-:-:S04]  /*0050*/  ISETP.GE.AND P0, PT, R2, R13, PT ;  /* 0x0000000d0200720c */ /* 0x001fc80003f06270 */
[----:B-1----:R-:W-:-:S13]  /*0060*/  ISETP.LE.OR P0, PT, R4, UR6, P0 ;  /* 0x0000000604007c0c */ /* 0x002fda0008703670 */
[----:B------:R-:W-:Y:S05]  /*0070*/  @P0 EXIT ;  /* 0x000000000000094d */ /* 0x000fea0003800000 */
[----:B------:R-:W0:Y:S01]  /*0080*/  S2R R10, SR_TID.X ;  /* 0x00000000000a7919 */ /* 0x000e220000002100 */
[----:B------:R-:W-:Y:S01]  /*0090*/  IMAD R3, R12, R5, RZ ;  /* 0x000000050c037224 */ /* 0x000fe200078e02ff */
[----:B------:R-:W1:Y:S01]  /*00a0*/  LDCU.64 UR8, c[0x0][0x358] ;  /* 0x00006b00ff0877ac */ /* 0x000e620008000a00 */
[----:B------:R-:W-:Y:S01]  /*00b0*/  BSSY.RECONVERGENT B0, `(.L_x_17) ;  /* 0x0000011000007945 */ /* 0x000fe20003800200 */
[----:B------:R-:W-:Y:S02]  /*00c0*/  IMAD.MOV.U32 R0, RZ, RZ, RZ ;  /* 0x000000ffff007224 */ /* 0x000fe400078e00ff */
[----:B0-----:R-:W-:-:S13]  /*00d0*/  ISETP.GE.AND P0, PT, R10, R3, PT ;  /* 0x000000030a00720c */ /* 0x001fda0003f06270 */
[----:B-1----:R-:W-:Y:S05]  /*00e0*/  @P0 BRA `(.L_x_18) ;  /* 0x0000000000340947 */ /* 0x002fea0003800000 */
[----:B------:R-:W0:Y:S01]  /*00f0*/  LDC R12, c[0x0][0x360] ;  /* 0x0000d800ff0c7b82 */ /* 0x000e220000000800 */
[----:B------:R-:W-:Y:S02]  /*0100*/  IMAD R8, R3, UR6, RZ ;  /* 0x0000000603087c24 */ /* 0x000fe4000f8e02ff */
[----:B------:R-:W-:Y:S02]  /*0110*/  IMAD.MOV.U32 R0, RZ, RZ, RZ ;  /* 0x000000ffff007224 */ /* 0x000fe400078e00ff */
[----:B------:R-:W-:-:S03]  /*0120*/  IMAD.MOV.U32 R9, RZ, RZ, R10 ;  /* 0x000000ffff097224 */ /* 0x000fc600078e000a */
[----:B------:R-:W1:Y:S04]  /*0130*/  LDC.64 R6, c[0x0][0x380] ;  /* 0x0000e000ff067b82 */ /* 0x000e680000000a00 */
.L_x_19:
[----:B------:R-:W-:-:S04]  /*0140*/  IMAD.IADD R4, R8, 0x1, R9 ;  /* 0x0000000108047824 */ /* 0x000fc800078e0209 */
[----:B------:R-:W-:-:S04]  /*0150*/  IMAD R5, R4, R13, R2 ;  /* 0x0000000d04057224 */ /* 0x000fc800078e0202 */
[----:B-1----:R-:W-:-:S06]  /*0160*/  IMAD.WIDE R4, R5, 0x4, R6 ;  /* 0x0000000405047825 */ /* 0x002fcc00078e0206 */
[----:B------:R-:W2:Y:S01]  /*0170*/  LDG.E.CONSTANT R5, desc[UR8][R4.64] ;  /* 0x0000000804057981 */ /* 0x000ea2000c1e9900 */
[----:B0-----:R-:W-:-:S05]  /*0180*/  IMAD.IADD R9, R12, 0x1, R9 ;  /* 0x000000010c097824 */ /* 0x001fca00078e0209 */
[----:B------:R-:W-:Y:S01]  /*0190*/  ISETP.GE.AND P0, PT, R9, R3, PT ;  /* 0x000000030900720c */ /* 0x000fe20003f06270 */
[----:B--2---:R-:W-:-:S12]  /*01a0*/  FADD R0, R5, R0 ;  /* 0x0000000005007221 */ /* 0x004fd80000000000 */
[----:B------:R-:W-:Y:S05]  /*01b0*/  @!P0 BRA `(.L_x_19) ;  /* 0xfffffffc00e08947 */ /* 0x000fea000383ffff */
.L_x_18:
[----:B------:R-:W-:Y:S05]  /*01c0*/  BSYNC.RECONVERGENT B0 ;  /* 0x0000000000007941 */ /* 0x000fea0003800200 */
.L_x_17:
[----:B------:R-:W0:Y:S01]  /*01d0*/  S2UR UR5, SR_CgaCtaId ;  /* 0x00000000000579c3 */ /* 0x000e220000008800 */
[----:B------:R-:W-:Y:S01]  /*01e0*/  UMOV UR4, 0x400 ;  /* 0x0000040000047882 */ /* 0x000fe20000000000 */
[----:B------:R-:W1:Y:S01]  /*01f0*/  LDCU UR7, c[0x0][0x360] ;  /* 0x00006c00ff0777ac */ /* 0x000e620008000800 */
[----:B------:R-:W-:Y:S01]  /*0200*/  ISETP.NE.AND P1, PT, R10, RZ, PT ;  /* 0x000000ff0a00720c */ /* 0x000fe20003f25270 */
[----:B-1----:R-:W-:Y:S02]  /*0210*/  UISETP.GE.U32.AND UP0, UPT, UR7, 0x2, UPT ;  /* 0x000000020700788c */ /* 0x002fe4000bf06070 */
[----:B0-----:R-:W-:-:S06]  /*0220*/  ULEA UR4, UR5, UR4, 0x18 ;  /* 0x0000000405047291 */ /* 0x001fcc000f8ec0ff */
[----:B------:R-:W-:-:S05]  /*0230*/  LEA R5, R10, UR4, 0x2 ;  /* 0x000000040a057c11 */ /* 0x000fca000f8e10ff */
[----:B------:R0:W-:Y:S01]  /*0240*/  STS [R5], R0 ;  /* 0x0000000005007388 */ /* 0x0001e20000000800 */
[----:B------:R-:W-:Y:S06]  /*0250*/  BAR.SYNC.DEFER_BLOCKING 0x0 ;  /* 0x0000000000007b1d */ /* 0x000fec0000010000 */
[----:B------:R-:W-:Y:S05]  /*0260*/  BRA.U !UP0, `(.L_x_20) ;  /* 0x0000000108307547 */ /* 0x000fea000b800000 */
[----:B0-----:R-:W-:-:S07]  /*0270*/  IMAD.U32 R0, RZ, RZ, UR7 ;  /* 0x00000007ff007e24 */ /* 0x001fce000f8e00ff */
.L_x_21:
[----:B------:R-:W-:-:S04]  /*0280*/  SHF.R.U32.HI R8, RZ, 0x1, R0 ;  /* 0x00000001ff087819 */ /* 0x000fc80000011600 */
[----:B------:R-:W-:-:S13]  /*0290*/  ISETP.GE.U32.AND P0, PT, R10, R8, PT ;  /* 0x000000080a00720c */ /* 0x000fda0003f06070 */
[----:B------:R-:W-:Y:S01]  /*02a0*/  @!P0 IMAD R4, R8, 0x4, R5 ;  /* 0x0000000408048824 */ /* 0x000fe200078e0205 */
[----:B------:R-:W-:Y:S05]  /*02b0*/  @!P0 LDS R7, [R5] ;  /* 0x0000000005078984 */ /* 0x000fea0000000800 */
[----:B------:R-:W0:Y:S02]  /*02c0*/  @!P0 LDS R4, [R4] ;  /* 0x0000000004048984 */ /* 0x000e240000000800 */
[----:B0-----:R-:W-:-:S05]  /*02d0*/  @!P0 FADD R6, R4, R7 ;  /* 0x0000000704068221 */ /* 0x001fca0000000000 */
[----:B------:R1:W-:Y:S01]  /*02e0*/  @!P0 STS [R5], R6 ;  /* 0x0000000605008388 */ /* 0x0003e20000000800 */
[----:B------:R-:W-:Y:S01]  /*02f0*/  BAR.SYNC.DEFER_BLOCKING 0x0 ;  /* 0x0000000000007b1d */ /* 0x000fe20000010000 */
[----:B------:R-:W-:Y:S01]  /*0300*/  ISETP.GT.U32.AND P0, PT, R0, 0x3, PT ;  /* 0x000000030000780c */ /* 0x000fe20003f04070 */
[----:B------:R-:W-:-:S12]  /*0310*/  IMAD.MOV.U32 R0, RZ, RZ, R8 ;  /* 0x000000ffff007224 */ /* 0x000fd800078e0008 */
[----:B-1----:R-:W-:Y:S05]  /*0320*/  @P0 BRA `(.L_x_21) ;  /* 0xfffffffc00d40947 */ /* 0x002fea000383ffff */
.L_x_20:
[----:B------:R-:W-:Y:S05]  /*0330*/  @P1 EXIT ;  /* 0x000000000000194d */ /* 0x000fea0003800000 */
[----:B------:R-:W1:Y:S01]  /*0340*/  S2UR UR5, SR_CgaCtaId ;  /* 0x00000000000579c3 */ /* 0x000e620000008800 */
[----:B------:R-:W-:Y:S01]  /*0350*/  UMOV UR4, 0x400 ;  /* 0x0000040000047882 */ /* 0x000fe20000000000 */
[----:B------:R-:W-:-:S04]  /*0360*/  I2FP.F32.S32 R3, R3 ;  /* 0x0000000300037245 */ /* 0x000fc80000201400 */
[----:B------:R-:W0:Y:S02]  /*0370*/  MUFU.RCP R4, R3 ;  /* 0x0000000300047308 */ /* 0x000e240000001000 */
[----:B0-----:R-:W-:Y:S01]  /*0380*/  FFMA R5, -R3, R4, 1 ;  /* 0x3f80000003057423 */ /* 0x001fe20000000104 */
[----:B-1----:R-:W-:-:S03]  /*0390*/  ULEA UR4, UR5, UR4, 0x18 ;  /* 0x0000000405047291 */ /* 0x002fc6000f8ec0ff */
[----:B------:R-:W-:-:S06]  /*03a0*/  FFMA R5, R4, R5, R4 ;  /* 0x0000000504057223 */ /* 0x000fcc0000000004 */
[----:B------:R-:W0:Y:S02]  /*03b0*/  LDS R0, [UR4] ;  /* 0x00000004ff007984 */ /* 0x000e240008000800 */
[----:B0-----:R-:W0:Y:S01]  /*03c0*/  FCHK P0, R0, R3 ;  /* 0x0000000300007302 */ /* 0x001e220000000000 */
[----:B------:R-:W-:-:S04]  /*03d0*/  FFMA R4, R0, R5, RZ ;  /* 0x0000000500047223 */ /* 0x000fc800000000ff */
[----:B------:R-:W-:-:S04]  /*03e0*/  FFMA R6, -R3, R4, R0 ;  /* 0x0000000403067223 */ /* 0x000fc80000000100 */
[----:B------:R-:W-:Y:S01]  /*03f0*/  FFMA R7, R5, R6, R4 ;  /* 0x0000000605077223 */ /* 0x000fe20000000004 */
[----:B0-----:R-:W-:Y:S06]  /*0400*/  @!P0 BRA `(.L_x_22) ;  /* 0x00000000000c8947 */ /* 0x001fec0003800000 */
[----:B------:R-:W-:-:S07]  /*0410*/  MOV R4, 0x430 ;  /* 0x0000043000047802 */ /* 0x000fce0000000f00 */
[----:B------:R-:W-:Y:S05]  /*0420*/  CALL.REL.NOINC `($__internal_0_$__cuda_sm3x_div_rn_noftz_f32_slowpath) ;  /* 0x00000000001c7944 */ /* 0x000fea0003c00000 */
[----:B------:R-:W-:-:S07]  /*0430*/  IMAD.MOV.U32 R7, RZ, RZ, R0 ;  /* 0x000000ffff077224 */ /* 0x000fce00078e0000 */
.L_x_22:
[----:B------:R-:W0:Y:S08]  /*0440*/  LDC R3, c[0x0][0x39c] ;  /* 0x0000e700ff037b82 */ /* 0x000e300000000800 */
[----:B------:R-:W1:Y:S01]  /*0450*/  LDC.64 R4, c[0x0][0x388] ;  /* 0x0000e200ff047b82 */ /* 0x000e620000000a00 */
[----:B0-----:R-:W-:-:S04]  /*0460*/  IMAD R3, R3, UR6, R2 ;  /* 0x0000000603037c24 */ /* 0x001fc8000f8e0202 */
[----:B-1----:R-:W-:-:S05]  /*0470*/  IMAD.WIDE R2, R3, 0x4, R4 ;  /* 0x0000000403027825 */ /* 0x002fca00078e0204 */
[----:B------:R-:W-:Y:S01]  /*0480*/  STG.E desc[UR8][R2.64], R7 ;  /* 0x0000000702007986 */ /* 0x000fe2000c101908 */
[----:B------:R-:W-:Y:S05]  /*0490*/  EXIT ;  /* 0x000000000000794d */ /* 0x000fea0003800000 */
        .weak           $__internal_0_$__cuda_sm3x_div_rn_noftz_f32_slowpath
        .type           $__internal_0_$__cuda_sm3x_div_rn_noftz_f32_slowpath,@function
        .size           $__internal_0_$__cuda_sm3x_div_rn_noftz_f32_slowpath,(.L_x_85 - $__internal_0_$__cuda_sm3x_div_rn_noftz_f32_slowpath)
$__internal_0_$__cuda_sm3x_div_rn_noftz_f32_slowpath:
[--C-:B------:R-:W-:Y:S01]  /*04a0*/  SHF.R.U32.HI R6, RZ, 0x17, R3.reuse ;  /* 0x00000017ff067819 */ /* 0x100fe20000011603 */
[--C-:B------:R-:W-:Y:S01]  /*04b0*/  IMAD.MOV.U32 R7, RZ, RZ, R0.reuse ;  /* 0x000000ffff077224 */ /* 0x100fe200078e0000 */
[----:B------:R-:W-:Y:S01]  /*04c0*/  SHF.R.U32.HI R5, RZ, 0x17, R0 ;  /* 0x00000017ff057819 */ /* 0x000fe20000011600 */
[----:B------:R-:W-:Y:S01]  /*04d0*/  IMAD.MOV.U32 R8, RZ, RZ, R3 ;  /* 0x000000ffff087224 */ /* 0x000fe200078e0003 */
[----:B------:R-:W-:Y:S02]  /*04e0*/  LOP3.LUT R6, R6, 0xff, RZ, 0xc0, !PT ;  /* 0x000000ff06067812 */ /* 0x000fe400078ec0ff */
[----:B------:R-:W-:-:S03]  /*04f0*/  LOP3.LUT R5, R5, 0xff, RZ, 0xc0, !PT ;  /* 0x000000ff05057812 */ /* 0x000fc600078ec0ff */
[----:B------:R-:W-:Y:S02]  /*0500*/  VIADD R11, R6, 0xffffffff ;  /* 0xffffffff060b7836 */ /* 0x000fe40000000000 */
[----:B------:R-:W-:-:S03]  /*0510*/  VIADD R10, R5, 0xffffffff ;  /* 0xffffffff050a7836 */ /* 0x000fc60000000000 */
[----:B------:R-:W-:-:S04]  /*0520*/  ISETP.GT.U32.AND P0, PT, R11, 0xfd, PT ;  /* 0x000000fd0b00780c */ /* 0x000fc80003f04070 */
[----:B------:R-:W-:-:S13]  /*0530*/  ISETP.GT.U32.OR P0, PT, R10, 0xfd, P0 ;  /* 0x000000fd0a00780c */ /* 0x000fda0000704470 */
[----:B------:R-:W-:Y:S01]  /*0540*/  @!P0 IMAD.MOV.U32 R9, RZ, RZ, RZ ;  /* 0x000000ffff098224 */ /* 0x000fe200078e00ff */
[----:B------:R-:W-:Y:S06]  /*0550*/  @!P0 BRA `(.L_x_23) ;  /* 0x00000000005c8947 */ /* 0x000fec0003800000 */
[----:B------:R-:W-:Y:S02]  /*0560*/  FSETP.GTU.FTZ.AND P0, PT, |R0|, +INF , PT ;  /* 0x7f8000000000780b */ /* 0x000fe40003f1c200 */
[----:B------:R-:W-:-:S04]  /*0570*/  FSETP.GTU.FTZ.AND P1, PT, |R3|, +INF , PT ;  /* 0x7f8000000300780b */ /* 0x000fc80003f3c200 */
[----:B------:R-:W-:-:S13]  /*0580*/  PLOP3.LUT P0, PT, P0, P1, PT, 0xf8, 0x8f ;  /* 0x00000000008f781c */ /* 0x000fda0000703f70 */
[----:B------:R-:W-:Y:S05]  /*0590*/  @P0 BRA `(.L_x_24) ;  /* 0x0000000400440947 */ /* 0x000fea0003800000 */
[----:B------:R-:W-:-:S13]  /*05a0*/  LOP3.LUT P0, RZ, R8, 0x7fffffff, R7, 0xc8, !PT ;  /* 0x7fffffff08ff7812 */ /* 0x000fda000780c807 */
[----:B------:R-:W-:Y:S05]  /*05b0*/  @!P0 BRA `(.L_x_25) ;  /* 0x0000000400348947 */ /* 0x000fea0003800000 */
[C---:B------:R-:W-:Y:S02]  /*05c0*/  FSETP.NEU.FTZ.AND P2, PT, |R0|.reuse, +INF , PT ;  /* 0x7f8000000000780b */ /* 0x040fe40003f5d200 */
[----:B------:R-:W-:Y:S02]  /*05d0*/  FSETP.NEU.FTZ.AND P1, PT, |R3|, +INF , PT ;  /* 0x7f8000000300780b */ /* 0x000fe40003f3d200 */
[----:B------:R-:W-:-:S11]  /*05e0*/  FSETP.NEU.FTZ.AND P0, PT, |R0|, +INF , PT ;  /* 0x7f8000000000780b */ /* 0x000fd60003f1d200 */
[----:B------:R-:W-:Y:S05]  /*05f0*/  @!P1 BRA !P2, `(.L_x_25) ;  /* 0x0000000400249947 */ /* 0x000fea0005000000 */
[----:B------:R-:W-:-:S04]  /*0600*/  LOP3.LUT P2, RZ, R7, 0x7fffffff, RZ, 0xc0, !PT ;  /* 0x7fffffff07ff7812 */ /* 0x000fc8000784c0ff */
[----:B------:R-:W-:-:S13]  /*0610*/  PLOP3.LUT P1, PT, P1, P2, PT, 0x2f, 0xf2 ;  /* 0x0000000000f2781c */ /* 0x000fda0000f24577 */
[----:B------:R-:W-:Y:S05]  /*0620*/  @P1 BRA `(.L_x_26) ;  /* 0x0000000400101947 */ /* 0x000fea0003800000 */
[----:B------:R-:W-:-:S04]  /*0630*/  LOP3.LUT P1, RZ, R8, 0x7fffffff, RZ, 0xc0, !PT ;  /* 0x7fffffff08ff7812 */ /* 0x000fc8000782c0ff */
[----:B------:R-:W-:-:S13]  /*0640*/  PLOP3.LUT P0, PT, P0, P1, PT, 0x2f, 0xf2 ;  /* 0x0000000000f2781c */ /* 0x000fda0000702577 */
[----:B------:R-:W-:Y:S05]  /*0650*/  @P0 BRA `(.L_x_27) ;  /* 0x0000000000f80947 */ /* 0x000fea0003800000 */
[----:B------:R-:W-:Y:S02]  /*0660*/  ISETP.GE.AND P0, PT, R10, RZ, PT ;  /* 0x000000ff0a00720c */ /* 0x000fe40003f06270 */
[----:B------:R-:W-:-:S11]  /*0670*/  ISETP.GE.AND P1, PT, R11, RZ, PT ;  /* 0x000000ff0b00720c */ /* 0x000fd60003f26270 */
[----:B------:R-:W-:Y:S02]  /*0680*/  @P0 IMAD.MOV.U32 R9, RZ, RZ, RZ ;  /* 0x000000ffff090224 */ /* 0x000fe400078e00ff */
[----:B------:R-:W-:Y:S01]  /*0690*/  @!P0 FFMA R7, R0, 1.84467440737095516160e+19, RZ ;  /* 0x5f80000000078823 */ /* 0x000fe200000000ff */
[----:B------:R-:W-:Y:S02]  /*06a0*/  @!P0 IMAD.MOV.U32 R9, RZ, RZ, -0x40 ;  /* 0xffffffc0ff098424 */ /* 0x000fe400078e00ff */
[----:B------:R-:W-:Y:S02]  /*06b0*/  @!P1 FFMA R8, R3, 1.84467440737095516160e+19, RZ ;  /* 0x5f80000003089823 */ /* 0x000fe400000000ff */
[----:B------:R-:W-:-:S07]  /*06c0*/  @!P1 VIADD R9, R9, 0x40 ;  /* 0x0000004009099836 */ /* 0x000fce0000000000 */
.L_x_23:
[----:B------:R-:W-:Y:S01]  /*06d0*/  LEA R3, R6, 0xc0800000, 0x17 ;  /* 0xc080000006037811 */ /* 0x000fe200078eb8ff */
[----:B------:R-:W-:-:S04]  /*06e0*/  VIADD R5, R5, 0xffffff81 ;  /* 0xffffff8105057836 */ /* 0x000fc80000000000 */
[----:B------:R-:W-:Y:S01]  /*06f0*/  IMAD.IADD R3, R8, 0x1, -R3 ;  /* 0x0000000108037824 */ /* 0x000fe200078e0a03 */
[C---:B------:R-:W-:Y:S01]  /*0700*/  IADD3 R6, PT, PT, R5.reuse, 0x7f, -R6 ;  /* 0x0000007f05067810 */ /* 0x040fe20007ffe806 */
[----:B------:R-:W-:Y:S02]  /*0710*/  IMAD R0, R5, -0x800000, R7 ;  /* 0xff80000005007824 */ /* 0x000fe400078e0207 */
[----:B------:R-:W0:Y:S01]  /*0720*/  MUFU.RCP R8, R3 ;  /* 0x0000000300087308 */ /* 0x000e220000001000 */
[----:B------:R-:W-:Y:S01]  /*0730*/  FADD.FTZ R11, -R3, -RZ ;  /* 0x800000ff030b7221 */ /* 0x000fe20000010100 */
[----:B------:R-:W-:-:S03]  /*0740*/  IMAD.IADD R6, R6, 0x1, R9 ;  /* 0x0000000106067824 */ /* 0x000fc600078e0209 */
[----:B0-----:R-:W-:-:S04]  /*0750*/  FFMA R13, R8, R11, 1 ;  /* 0x3f800000080d7423 */ /* 0x001fc8000000000b */
[----:B------:R-:W-:-:S04]  /*0760*/  FFMA R10, R8, R13, R8 ;  /* 0x0000000d080a7223 */ /* 0x000fc80000000008 */
[----:B------:R-:W-:-:S04]  /*0770*/  FFMA R7, R0, R10, RZ ;  /* 0x0000000a00077223 */ /* 0x000fc800000000ff */
[----:B------:R-:W-:-:S04]  /*0780*/  FFMA R8, R11, R7, R0 ;  /* 0x000000070b087223 */ /* 0x000fc80000000000 */
[----:B------:R-:W-:-:S04]  /*0790*/  FFMA R7, R10, R8, R7 ;  /* 0x000000080a077223 */ /* 0x000fc80000000007 */
[----:B------:R-:W-:-:S04]  /*07a0*/  FFMA R8, R11, R7, R0 ;  /* 0x000000070b087223 */ /* 0x000fc80000000000 */
[----:B------:R-:W-:-:S05]  /*07b0*/  FFMA R0, R10, R8, R7 ;  /* 0x000000080a007223 */ /* 0x000fca0000000007 */
[----:B------:R-:W-:-:S04]  /*07c0*/  SHF.R.U32.HI R3, RZ, 0x17, R0 ;  /* 0x00000017ff037819 */ /* 0x000fc80000011600 */
[----:B------:R-:W-:-:S05]  /*07d0*/  LOP3.LUT R3, R3, 0xff, RZ, 0xc0, !PT ;  /* 0x000000ff03037812 */ /* 0x000fca00078ec0ff */
[----:B------:R-:W-:-:S04]  /*07e0*/  IMAD.IADD R9, R3, 0x1, R6 ;  /* 0x0000000103097824 */ /* 0x000fc800078e0206 */
[----:B------:R-:W-:-:S05]  /*07f0*/  VIADD R3, R9, 0xffffffff ;  /* 0xffffffff09037836 */ /* 0x000fca0000000000 */
[----:B------:R-:W-:-:S13]  /*0800*/  ISETP.GE.U32.AND P0, PT, R3, 0xfe, PT ;  /* 0x000000fe0300780c */ /* 0x000fda0003f06070 */
[----:B------:R-:W-:Y:S05]  /*0810*/  @!P0 BRA `(.L_x_28) ;  /* 0x0000000000808947 */ /* 0x000fea0003800000 */
[----:B------:R-:W-:-:S13]  /*0820*/  ISETP.GT.AND P0, PT, R9, 0xfe, PT ;  /* 0x000000fe0900780c */ /* 0x000fda0003f04270 */
[----:B------:R-:W-:Y:S05]  /*0830*/  @P0 BRA `(.L_x_29) ;  /* 0x00000000006c0947 */ /* 0x000fea0003800000 */
[----:B------:R-:W-:-:S13]  /*0840*/  ISETP.GE.AND P0, PT, R9, 0x1, PT ;  /* 0x000000010900780c */ /* 0x000fda0003f06270 */
[----:B------:R-:W-:Y:S05]  /*0850*/  @P0 BRA `(.L_x_30) ;  /* 0x0000000000980947 */ /* 0x000fea0003800000 */
[----:B------:R-:W-:Y:S02]  /*0860*/  ISETP.GE.AND P0, PT, R9, -0x18, PT ;  /* 0xffffffe80900780c */ /* 0x000fe40003f06270 */
[----:B------:R-:W-:-:S11]  /*0870*/  LOP3.LUT R0, R0, 0x80000000, RZ, 0xc0, !PT ;  /* 0x8000000000007812 */ /* 0x000fd600078ec0ff */
[----:B------:R-:W-:Y:S05]  /*0880*/  @!P0 BRA `(.L_x_30) ;  /* 0x00000000008c8947 */ /* 0x000fea0003800000 */
[CCC-:B------:R-:W-:Y:S01]  /*0890*/  FFMA.RZ R3, R10.reuse, R8.reuse, R7.reuse ;  /* 0x000000080a037223 */ /* 0x1c0fe2000000c007 */
[CCC-:B------:R-:W-:Y:S01]  /*08a0*/  FFMA.RM R6, R10.reuse, R8.reuse, R7.reuse ;  /* 0x000000080a067223 */ /* 0x1c0fe20000004007 */
[C---:B------:R-:W-:Y:S02]  /*08b0*/  ISETP.NE.AND P2, PT, R9.reuse, RZ, PT ;  /* 0x000000ff0900720c */ /* 0x040fe40003f45270 */
[----:B------:R-:W-:Y:S02]  /*08c0*/  ISETP.NE.AND P1, PT, R9, RZ, PT ;  /* 0x000000ff0900720c */ /* 0x000fe40003f25270 */
[----:B------:R-:W-:Y:S01]  /*08d0*/  LOP3.LUT R5, R3, 0x7fffff, RZ, 0xc0, !PT ;  /* 0x007fffff03057812 */ /* 0x000fe200078ec0ff */
[----:B------:R-:W-:Y:S01]  /*08e0*/  FFMA.RP R3, R10, R8, R7 ;  /* 0x000000080a037223 */ /* 0x000fe20000008007 */
[----:B------:R-:W-:Y:S02]  /*08f0*/  VIADD R8, R9, 0x20 ;  /* 0x0000002009087836 */ /* 0x000fe40000000000 */
[----:B------:R-:W-:Y:S01]  /*0900*/  LOP3.LUT R5, R5, 0x800000, RZ, 0xfc, !PT ;  /* 0x0080000005057812 */ /* 0x000fe200078efcff */
[----:B------:R-:W-:Y:S01]  /*0910*/  IMAD.MOV R7, RZ, RZ, -R9 ;  /* 0x000000ffff077224 */ /* 0x000fe200078e0a09 */
[----:B------:R-:W-:-:S02]  /*0920*/  FSETP.NEU.FTZ.AND P0, PT, R3, R6, PT ;  /* 0x000000060300720b */ /* 0x000fc40003f1d000 */
[----:B------:R-:W-:Y:S02]  /*0930*/  SHF.L.U32 R8, R5, R8, RZ ;  /* 0x0000000805087219 */ /* 0x000fe400000006ff */
[----:B------:R-:W-:Y:S02]  /*0940*/  SEL R6, R7, RZ, P2 ;  /* 0x000000ff07067207 */ /* 0x000fe40001000000 */
[----:B------:R-:W-:Y:S02]  /*0950*/  ISETP.NE.AND P1, PT, R8, RZ, P1 ;  /* 0x000000ff0800720c */ /* 0x000fe40000f25270 */
[----:B------:R-:W-:Y:S02]  /*0960*/  SHF.R.U32.HI R6, RZ, R6, R5 ;  /* 0x00000006ff067219 */ /* 0x000fe40000011605 */
[----:B------:R-:W-:Y:S02]  /*0970*/  PLOP3.LUT P0, PT, P0, P1, PT, 0xf8, 0x8f ;  /* 0x00000000008f781c */ /* 0x000fe40000703f70 */
[----:B------:R-:W-:-:S02]  /*0980*/  SHF.R.U32.HI R8, RZ, 0x1, R6 ;  /* 0x00000001ff087819 */ /* 0x000fc40000011606 */
[----:B------:R-:W-:-:S04]  /*0990*/  SEL R3, RZ, 0x1, !P0 ;  /* 0x00000001ff037807 */ /* 0x000fc80004000000 */
[----:B------:R-:W-:-:S04]  /*09a0*/  LOP3.LUT R3, R3, 0x1, R8, 0xf8, !PT ;  /* 0x0000000103037812 */ /* 0x000fc800078ef808 */
[----:B------:R-:W-:-:S05]  /*09b0*/  LOP3.LUT R3, R3, R6, RZ, 0xc0, !PT ;  /* 0x0000000603037212 */ /* 0x000fca00078ec0ff */
[----:B------:R-:W-:-:S05]  /*09c0*/  IMAD.IADD R3, R8, 0x1, R3 ;  /* 0x0000000108037824 */ /* 0x000fca00078e0203 */
[----:B------:R-:W-:Y:S01]  /*09d0*/  LOP3.LUT R0, R3, R0, RZ, 0xfc, !PT ;  /* 0x0000000003007212 */ /* 0x000fe200078efcff */
[----:B------:R-:W-:Y:S06]  /*09e0*/  BRA `(.L_x_30) ;  /* 0x0000000000347947 */ /* 0x000fec0003800000 */
.L_x_29:
[----:B------:R-:W-:-:S04]  /*09f0*/  LOP3.LUT R0, R0, 0x80000000, RZ, 0xc0, !PT ;  /* 0x8000000000007812 */ /* 0x000fc800078ec0ff */
[----:B------:R-:W-:Y:S01]  /*0a00*/  LOP3.LUT R0, R0, 0x7f800000, RZ, 0xfc, !PT ;  /* 0x7f80000000007812 */ /* 0x000fe200078efcff */
[----:B------:R-:W-:Y:S06]  /*0a10*/  BRA `(.L_x_30) ;  /* 0x0000000000287947 */ /* 0x000fec0003800000 */
.L_x_28:
[----:B------:R-:W-:Y:S01]  /*0a20*/  IMAD R0, R6, 0x800000, R0 ;  /* 0x0080000006007824 */ /* 0x000fe200078e0200 */
[----:B------:R-:W-:Y:S06]  /*0a30*/  BRA `(.L_x_30) ;  /* 0x0000000000207947 */ /* 0x000fec0003800000 */
.L_x_27:
[----:B------:R-:W-:-:S04]  /*0a40*/  LOP3.LUT R0, R8, 0x80000000, R7, 0x48, !PT ;  /* 0x8000000008007812 */ /* 0x000fc800078e4807 */
[----:B------:R-:W-:Y:S01]  /*0a50*/  LOP3.LUT R0, R0, 0x7f800000, RZ, 0xfc, !PT ;  /* 0x7f80000000007812 */ /* 0x000fe200078efcff */
[----:B------:R-:W-:Y:S06]  /*0a60*/  BRA `(.L_x_30) ;  /* 0x0000000000147947 */ /* 0x000fec0003800000 */
.L_x_26:
[----:B------:R-:W-:Y:S01]  /*0a70*/  LOP3.LUT R0, R8, 0x80000000, R7, 0x48, !PT ;  /* 0x8000000008007812 */ /* 0x000fe200078e4807 */
[----:B------:R-:W-:Y:S06]  /*0a80*/  BRA `(.L_x_30) ;  /* 0x00000000000c7947 */ /* 0x000fec0003800000 */
.L_x_25:
[----:B------:R-:W0:Y:S01]  /*0a90*/  MUFU.RSQ R0, -QNAN ;  /* 0xffc0000000007908 */ /* 0x000e220000001400 */
[----:B------:R-:W-:Y:S05]  /*0aa0*/  BRA `(.L_x_30) ;  /* 0x0000000000047947 */ /* 0x000fea0003800000 */
.L_x_24:
[----:B------:R-:W-:-:S07]  /*0ab0*/  FADD.FTZ R0, R0, R3 ;  /* 0x0000000300007221 */ /* 0x000fce0000010000 */
.L_x_30:
[----:B------:R-:W-:-:S04]  /*0ac0*/  IMAD.MOV.U32 R5, RZ, RZ, 0x0 ;  /* 0x00000000ff057424 */ /* 0x000fc800078e00ff */
[----:B0-----:R-:W-:Y:S05]  /*0ad0*/  RET.REL.NODEC R4 `(global_avg_pool2d_kernel) ;  /* 0xfffffff404487950 */ /* 0x001fea0003c3ffff */
.L_x_31:
        /* <DEDUP_REMOVED lines=10> */
.L_x_85:


//--------------------- .text.avg_pool2d_kernel   --------------------------
	.section	.text.avg_pool2d_kernel,"ax",@progbits
	.align	128
        .global         avg_pool2d_kernel
        .type           avg_pool2d_kernel,@function
        .size           avg_pool2d_kernel,(.L_x_86 - avg_pool2d_kernel)
        .other          avg_pool2d_kernel,@"STO_CUDA_ENTRY STV_DEFAULT"
avg_pool2d_kernel:
.text.avg_pool2d_kernel:
[----:B------:R-:W-:Y:S01]  /*0000*/  LDC R1, c[0x0][0x37c] ;  /* 0x0000df00ff017b82 */ /* 0x000fe20000000800 */
[----:B------:R-:W0:Y:S07]  /*0010*/  S2R R9, SR_TID.X ;  /* 0x0000000000097919 */ /* 0x000e2e0000002100 */
[----:B------:R-:W1:Y:S01]  /*0020*/  LDC R3, c[0x0][0x39c] ;  /* 0x0000e700ff037b82 */ /* 0x000e620000000800 */
[----:B------:R-:W1:Y:S07]  /*0030*/  LDCU UR5, c[0x0][0x390] ;  /* 0x00007200ff0577ac */ /* 0x000e6e0008000800 */
[----:B------:R-:W2:Y:S08]  /*0040*/  LDC.64 R6, c[0x0][0x3b0] ;  /* 0x0000ec00ff067b82 */ /* 0x000eb00000000a00 */
[----:B------:R-:W0:Y:S08]  /*0050*/  S2UR UR4, SR_CTAID.X ;  /* 0x00000000000479c3 */ /* 0x000e300000002500 */
[----:B------:R-:W0:Y:S01]  /*0060*/  LDC R0, c[0x0][0x360] ;  /* 0x0000d800ff007b82 */ /* 0x000e220000000800 */
[----:B-1----:R-:W-:-:S04]  /*0070*/  IMAD R5, R3, UR5, RZ ;  /* 0x0000000503057c24 */ /* 0x002fc8000f8e02ff */
[----:B--2---:R-:W-:-:S04]  /*0080*/  IMAD R2, R5, R6, RZ ;  /* 0x0000000605027224 */ /* 0x004fc800078e02ff */
[----:B------:R-:W-:Y:S02]  /*0090*/  IMAD R5, R2, R7, RZ ;  /* 0x0000000702057224 */ /* 0x000fe400078e02ff */
[----:B0-----:R-:W-:-:S05]  /*00a0*/  IMAD R0, R0, UR4, R9 ;  /* 0x0000000400007c24 */ /* 0x001fca000f8e0209 */
[----:B------:R-:W-:-:S13]  /*00b0*/  ISETP.GE.AND P0, PT, R0, R5, PT ;  /* 0x000000050000720c */ /* 0x000fda0003f06270 */
[----:B------:R-:W-:Y:S05]  /*00c0*/  @P0 EXIT ;  /* 0x000000000000094d */ /* 0x000fea0003800000 */
[----:B------:R-:W-:Y:S01]  /*00d0*/  IABS R12, R3 ;  /* 0x00000003000c7213 */ /* 0x000fe20000000000 */
[----:B------:R-:W0:Y:S01]  /*00e0*/  LDCU UR4, c[0x0][0x3a0] ;  /* 0x00007400ff0477ac */ /* 0x000e220008000800 */
[----:B------:R-:W-:Y:S02]  /*00f0*/  IABS R8, R0 ;  /* 0x0000000000087213 */ /* 0x000fe40000000000 */
[----:B------:R-:W1:Y:S01]  /*0100*/  I2F.RP R2, R12 ;  /* 0x0000000c00027306 */ /* 0x000e620000209400 */
[----:B------:R-:W-:Y:S01]  /*0110*/  ISETP.GE.AND P2, PT, R0, RZ, PT ;  /* 0x000000ff0000720c */ /* 0x000fe20003f46270 */
[----:B------:R-:W2:Y:S06]  /*0120*/  LDCU.64 UR10, c[0x0][0x358] ;  /* 0x00006b00ff0a77ac */ /* 0x000eac0008000a00 */
[----:B-1----:R-:W1:Y:S01]  /*0130*/  MUFU.RCP R2, R2 ;  /* 0x0000000200027308 */ /* 0x002e620000001000 */
[----:B0-----:R-:W-:Y:S01]  /*0140*/  UISETP.GE.AND UP0, UPT, UR4, 0x1, UPT ;  /* 0x000000010400788c */ /* 0x001fe2000bf06270 */
[----:B-1----:R-:W-:-:S06]  /*0150*/  VIADD R4, R2, 0xffffffe ;  /* 0x0ffffffe02047836 */ /* 0x002fcc0000000000 */
[----:B------:R0:W1:Y:S02]  /*0160*/  F2I.FTZ.U32.TRUNC.NTZ R5, R4 ;  /* 0x0000000400057305 */ /* 0x000064000021f000 */
[----:B0-----:R-:W-:Y:S02]  /*0170*/  HFMA2 R4, -RZ, RZ, 0, 0 ;  /* 0x00000000ff047431 */ /* 0x001fe400000001ff */
[----:B-1----:R-:W-:-:S04]  /*0180*/  IMAD.MOV R9, RZ, RZ, -R5 ;  /* 0x000000ffff097224 */ /* 0x002fc800078e0a05 */
[----:B------:R-:W-:-:S04]  /*0190*/  IMAD R9, R9, R12, RZ ;  /* 0x0000000c09097224 */ /* 0x000fc800078e02ff */
[----:B------:R-:W-:-:S04]  /*01a0*/  IMAD.HI.U32 R5, R5, R9, R4 ;  /* 0x0000000905057227 */ /* 0x000fc800078e0004 */
[----:B------:R-:W-:-:S04]  /*01b0*/  IMAD.MOV.U32 R9, RZ, RZ, R8 ;  /* 0x000000ffff097224 */ /* 0x000fc800078e0008 */
[----:B------:R-:W-:-:S04]  /*01c0*/  IMAD.HI.U32 R8, R5, R9, RZ ;  /* 0x0000000905087227 */ /* 0x000fc800078e00ff */
[----:B------:R-:W-:-:S04]  /*01d0*/  IMAD.MOV R5, RZ, RZ, -R8 ;  /* 0x000000ffff057224 */ /* 0x000fc800078e0a08 */
[----:B------:R-:W-:-:S05]  /*01e0*/  IMAD R5, R12, R5, R9 ;  /* 0x000000050c057224 */ /* 0x000fca00078e0209 */
[----:B------:R-:W-:-:S13]  /*01f0*/  ISETP.GT.U32.AND P1, PT, R12, R5, PT ;  /* 0x000000050c00720c */ /* 0x000fda0003f24070 */
[----:B------:R-:W-:-:S04]  /*0200*/  @!P1 IADD3 R5, PT, PT, R5, -R12, RZ ;  /* 0x8000000c05059210 */ /* 0x000fc80007ffe0ff */
[----:B------:R-:W-:Y:S01]  /*0210*/  ISETP.GT.U32.AND P0, PT, R12, R5, PT ;  /* 0x000000050c00720c */ /* 0x000fe20003f04070 */
[----:B------:R-:W-:-:S05]  /*0220*/  IMAD.IADD R2, R5, 0x1, -R12 ;  /* 0x0000000105027824 */ /* 0x000fca00078e0a0c */
[----:B------:R-:W-:Y:S02]  /*0230*/  SEL R9, R2, R5, !P0 ;  /* 0x0000000502097207 */ /* 0x000fe40004000000 */
[----:B------:R-:W-:-:S03]  /*0240*/  MOV R2, RZ ;  /* 0x000000ff00027202 */ /* 0x000fc60000000f00 */
[----:B------:R-:W-:Y:S01]  /*0250*/  @!P2 IMAD.MOV R9, RZ, RZ, -R9 ;  /* 0x000000ffff09a224 */ /* 0x000fe200078e0a09 */
[----:B--2---:R-:W-:Y:S06]  /*0260*/  BRA.U !UP0, `(.L_x_32) ;  /* 0x00000011080c7547 */ /* 0x004fec000b800000 */
[----:B------:R-:W-:Y:S01]  /*0270*/  IABS R14, R7 ;  /* 0x00000007000e7213 */ /* 0x000fe20000000000 */
[----:B------:R-:W-:Y:S01]  /*0280*/  @!P1 VIADD R8, R8, 0x1 ;  /* 0x0000000108089836 */ /* 0x000fe20000000000 */
[----:B------:R-:W-:Y:S01]  /*0290*/  ISETP.GE.U32.AND P0, PT, R5, R12, PT ;  /* 0x0000000c0500720c */ /* 0x000fe20003f06070 */
[----:B------:R-:W0:Y:S01]  /*02a0*/  LDCU UR6, c[0x0][0x3a4] ;  /* 0x00007480ff0677ac */ /* 0x000e220008000800 */
[----:B------:R-:W1:Y:S01]  /*02b0*/  I2F.RP R10, R14 ;  /* 0x0000000e000a7306 */ /* 0x000e620000209400 */
[----:B------:R-:W-:-:S04]  /*02c0*/  LOP3.LUT R4, R0, R3, RZ, 0x3c, !PT ;  /* 0x0000000300047212 */ /* 0x000fc800078e3cff */
[----:B------:R-:W-:-:S06]  /*02d0*/  ISETP.GE.AND P2, PT, R4, RZ, PT ;  /* 0x000000ff0400720c */ /* 0x000fcc0003f46270 */
[----:B------:R-:W-:Y:S02]  /*02e0*/  @P0 IADD3 R8, PT, PT, R8, 0x1, RZ ;  /* 0x0000000108080810 */ /* 0x000fe40007ffe0ff */
[----:B------:R-:W-:Y:S01]  /*02f0*/  ISETP.NE.AND P0, PT, R3, RZ, PT ;  /* 0x000000ff0300720c */ /* 0x000fe20003f05270 */
[----:B-1----:R-:W1:Y:S01]  /*0300*/  MUFU.RCP R10, R10 ;  /* 0x0000000a000a7308 */ /* 0x002e620000001000 */
[----:B0-----:R-:W-:-:S03]  /*0310*/  UISETP.GE.AND UP0, UPT, UR6, 0x1, UPT ;  /* 0x000000010600788c */ /* 0x001fc6000bf06270 */
[----:B------:R-:W-:Y:S02]  /*0320*/  @!P2 IADD3 R8, PT, PT, -R8, RZ, RZ ;  /* 0x000000ff0808a210 */ /* 0x000fe40007ffe1ff */
[----:B-1----:R-:W-:Y:S02]  /*0330*/  IADD3 R5, PT, PT, R10, 0xffffffe, RZ ;  /* 0x0ffffffe0a057810 */ /* 0x002fe40007ffe0ff */
[----:B------:R-:W-:-:S04]  /*0340*/  LOP3.LUT R10, RZ, R3, RZ, 0x33, !PT ;  /* 0x00000003ff0a7212 */ /* 0x000fc800078e33ff */
[----:B------:R-:W0:Y:S01]  /*0350*/  F2I.FTZ.U32.TRUNC.NTZ R5, R5 ;  /* 0x0000000500057305 */ /* 0x000e22000021f000 */
[----:B------:R-:W-:-:S04]  /*0360*/  SEL R8, R10, R8, !P0 ;  /* 0x000000080a087207 */ /* 0x000fc80004000000 */
[----:B------:R-:W-:Y:S01]  /*0370*/  IABS R11, R8 ;  /* 0x00000008000b7213 */ /* 0x000fe20000000000 */
[----:B0-----:R-:W-:-:S04]  /*0380*/  IMAD.MOV R4, RZ, RZ, -R5 ;  /* 0x000000ffff047224 */ /* 0x001fc800078e0a05 */
[----:B------:R-:W-:Y:S01]  /*0390*/  IMAD.MOV.U32 R3, RZ, RZ, R4 ;  /* 0x000000ffff037224 */ /* 0x000fe200078e0004 */
[----:B------:R-:W-:-:S03]  /*03a0*/  MOV R4, RZ ;  /* 0x000000ff00047202 */ /* 0x000fc60000000f00 */
[----:B------:R-:W-:-:S04]  /*03b0*/  IMAD R3, R3, R14, RZ ;  /* 0x0000000e03037224 */ /* 0x000fc800078e02ff */
[----:B------:R-:W-:-:S04]  /*03c0*/  IMAD.HI.U32 R4, R5, R3, R4 ;  /* 0x0000000305047227 */ /* 0x000fc800078e0004 */
[----:B------:R-:W-:-:S04]  /*03d0*/  IMAD.MOV.U32 R3, RZ, RZ, R11 ;  /* 0x000000ffff037224 */ /* 0x000fc800078e000b */
[----:B------:R-:W-:-:S05]  /*03e0*/  IMAD.HI.U32 R11, R4, R3, RZ ;  /* 0x00000003040b7227 */ /* 0x000fca00078e00ff */
[----:B------:R-:W-:-:S05]  /*03f0*/  IADD3 R4, PT, PT, -R11, RZ, RZ ;  /* 0x000000ff0b047210 */ /* 0x000fca0007ffe1ff */
[----:B------:R-:W-:-:S05]  /*0400*/  IMAD R3, R14, R4, R3 ;  /* 0x000000040e037224 */ /* 0x000fca00078e0203 */
[----:B------:R-:W-:-:S13]  /*0410*/  ISETP.GT.U32.AND P2, PT, R14, R3, PT ;  /* 0x000000030e00720c */ /* 0x000fda0003f44070 */
[----:B------:R-:W-:Y:S01]  /*0420*/  @!P2 IMAD.IADD R3, R3, 0x1, -R14 ;  /* 0x000000010303a824 */ /* 0x000fe200078e0a0e */
[----:B------:R-:W-:Y:S02]  /*0430*/  @!P2 IADD3 R11, PT, PT, R11, 0x1, RZ ;  /* 0x000000010b0ba810 */ /* 0x000fe40007ffe0ff */
[----:B------:R-:W-:Y:S02]  /*0440*/  ISETP.NE.AND P2, PT, R7, RZ, PT ;  /* 0x000000ff0700720c */ /* 0x000fe40003f45270 */
[----:B------:R-:W-:Y:S02]  /*0450*/  ISETP.GE.U32.AND P1, PT, R3, R14, PT ;  /* 0x0000000e0300720c */ /* 0x000fe40003f26070 */
[----:B------:R-:W-:-:S04]  /*0460*/  LOP3.LUT R3, R8, R7, RZ, 0x3c, !PT ;  /* 0x0000000708037212 */ /* 0x000fc800078e3cff */
[----:B------:R-:W-:Y:S02]  /*0470*/  ISETP.GE.AND P3, PT, R3, RZ, PT ;  /* 0x000000ff0300720c */ /* 0x000fe40003f66270 */
[----:B------:R-:W-:-:S05]  /*0480*/  SEL R3, R10, R9, !P0 ;  /* 0x000000090a037207 */ /* 0x000fca0004000000 */
[----:B------:R-:W-:-:S06]  /*0490*/  @P1 VIADD R11, R11, 0x1 ;  /* 0x000000010b0b1836 */ /* 0x000fcc0000000000 */
[----:B------:R-:W-:Y:S02]  /*04a0*/  @!P3 IADD3 R11, PT, PT, -R11, RZ, RZ ;  /* 0x000000ff0b0bb210 */ /* 0x000fe40007ffe1ff */
[----:B------:R-:W-:Y:S01]  /*04b0*/  @!P2 LOP3.LUT R11, RZ, R7, RZ, 0x33, !PT ;  /* 0x00000007ff0ba212 */ /* 0x000fe200078e33ff */
[----:B------:R-:W-:Y:S06]  /*04c0*/  BRA.U !UP0, `(.L_x_32) ;  /* 0x0000000d08747547 */ /* 0x000fec000b800000 */
[----:B------:R-:W-:Y:S01]  /*04d0*/  IABS R9, R6 ;  /* 0x0000000600097213 */ /* 0x000fe20000000000 */
[----:B------:R-:W-:Y:S02]  /*04e0*/  ULOP3.LUT UR9, UR6, 0x3, URZ, 0xc0, !UPT ;  /* 0x0000000306097892 */ /* 0x000fe4000f8ec0ff */
[----:B------:R-:W-:Y:S01]  /*04f0*/  ULOP3.LUT UR6, UR6, 0x7ffffff8, URZ, 0xc0, !UPT ;  /* 0x7ffffff806067892 */ /* 0x000fe2000f8ec0ff */
[----:B------:R-:W0:Y:S01]  /*0500*/  I2F.RP R2, R9 ;  /* 0x0000000900027306 */ /* 0x000e220000209400 */
[----:B------:R-:W-:-:S07]  /*0510*/  UMOV UR4, URZ ;  /* 0x000000ff00047c82 */ /* 0x000fce0008000000 */
[----:B0-----:R-:W0:Y:S02]  /*0520*/  MUFU.RCP R2, R2 ;  /* 0x0000000200027308 */ /* 0x001e240000001000 */
[----:B0-----:R-:W-:-:S06]  /*0530*/  VIADD R4, R2, 0xffffffe ;  /* 0x0ffffffe02047836 */ /* 0x001fcc0000000000 */
[----:B------:R0:W1:Y:S02]  /*0540*/  F2I.FTZ.U32.TRUNC.NTZ R5, R4 ;  /* 0x0000000400057305 */ /* 0x000064000021f000 */
[----:B0-----:R-:W-:Y:S01]  /*0550*/  IMAD.MOV.U32 R4, RZ, RZ, RZ ;  /* 0x000000ffff047224 */ /* 0x001fe200078e00ff */
[----:B-1----:R-:W-:-:S05]  /*0560*/  IADD3 R10, PT, PT, RZ, -R5, RZ ;  /* 0x80000005ff0a7210 */ /* 0x002fca0007ffe0ff */
[----:B------:R-:W-:Y:S01]  /*0570*/  IMAD R13, R10, R9, RZ ;  /* 0x000000090a0d7224 */ /* 0x000fe200078e02ff */
[----:B------:R-:W-:-:S03]  /*0580*/  IABS R10, R11 ;  /* 0x0000000b000a7213 */ /* 0x000fc60000000000 */
[----:B------:R-:W-:-:S06]  /*0590*/  IMAD.HI.U32 R5, R5, R13, R4 ;  /* 0x0000000d05057227 */ /* 0x000fcc00078e0004 */
[----:B------:R-:W-:-:S04]  /*05a0*/  IMAD.HI.U32 R4, R5, R10, RZ ;  /* 0x0000000a05047227 */ /* 0x000fc800078e00ff */
[----:B------:R-:W-:Y:S01]  /*05b0*/  IMAD.MOV R5, RZ, RZ, -R11 ;  /* 0x000000ffff057224 */ /* 0x000fe200078e0a0b */
[----:B------:R-:W-:-:S03]  /*05c0*/  IADD3 R2, PT, PT, -R4, RZ, RZ ;  /* 0x000000ff04027210 */ /* 0x000fc60007ffe1ff */
[----:B------:R-:W-:Y:S02]  /*05d0*/  IMAD R5, R7, R5, R8 ;  /* 0x0000000507057224 */ /* 0x000fe400078e0208 */
[C---:B------:R-:W-:Y:S02]  /*05e0*/  IMAD R2, R9.reuse, R2, R10 ;  /* 0x0000000209027224 */ /* 0x040fe400078e020a */
[----:B------:R-:W0:Y:S03]  /*05f0*/  LDC R10, c[0x0][0x3ac] ;  /* 0x0000eb00ff0a7b82 */ /* 0x000e260000000800 */
[----:B------:R-:W-:-:S13]  /*0600*/  ISETP.GT.U32.AND P1, PT, R9, R2, PT ;  /* 0x000000020900720c */ /* 0x000fda0003f24070 */
[----:B------:R-:W-:Y:S01]  /*0610*/  @!P1 IMAD.IADD R2, R2, 0x1, -R9 ;  /* 0x0000000102029824 */ /* 0x000fe200078e0a09 */
[----:B------:R-:W-:Y:S02]  /*0620*/  @!P1 IADD3 R4, PT, PT, R4, 0x1, RZ ;  /* 0x0000000104049810 */ /* 0x000fe40007ffe0ff */
[----:B------:R-:W-:Y:S02]  /*0630*/  ISETP.NE.AND P1, PT, R6, RZ, PT ;  /* 0x000000ff0600720c */ /* 0x000fe40003f25270 */
[----:B------:R-:W-:Y:S02]  /*0640*/  ISETP.GE.U32.AND P0, PT, R2, R9, PT ;  /* 0x000000090200720c */ /* 0x000fe40003f06070 */
[----:B------:R-:W-:Y:S01]  /*0650*/  LOP3.LUT R2, R11, R6, RZ, 0x3c, !PT ;  /* 0x000000060b027212 */ /* 0x000fe200078e3cff */
[CC--:B0-----:R-:W-:Y:S02]  /*0660*/  IMAD R7, R5.reuse, R10.reuse, 0x6 ;  /* 0x0000000605077424 */ /* 0x0c1fe400078e020a */
[----:B------:R-:W-:Y:S01]  /*0670*/  IMAD R8, R5, R10, 0x7 ;  /* 0x0000000705087424 */ /* 0x000fe200078e020a */
[----:B------:R-:W-:-:S07]  /*0680*/  ISETP.GE.AND P2, PT, R2, RZ, PT ;  /* 0x000000ff0200720c */ /* 0x000fce0003f46270 */
[----:B------:R-:W-:-:S06]  /*0690*/  @P0 VIADD R4, R4, 0x1 ;  /* 0x0000000104040836 */ /* 0x000fcc0000000000 */
[----:B------:R-:W-:Y:S02]  /*06a0*/  @!P2 IADD3 R4, PT, PT, -R4, RZ, RZ ;  /* 0x000000ff0404a210 */ /* 0x000fe40007ffe1ff */
[----:B------:R-:W-:-:S04]  /*06b0*/  @!P1 LOP3.LUT R4, RZ, R6, RZ, 0x33, !PT ;  /* 0x00000006ff049212 */ /* 0x000fc800078e33ff */
[----:B------:R-:W-:-:S05]  /*06c0*/  IADD3 R2, PT, PT, -R4, RZ, RZ ;  /* 0x000000ff04027210 */ /* 0x000fca0007ffe1ff */
[----:B------:R-:W-:Y:S02]  /*06d0*/  IMAD R6, R6, R2, R11 ;  /* 0x0000000206067224 */ /* 0x000fe400078e020b */
[----:B------:R-:W-:-:S07]  /*06e0*/  IMAD.MOV.U32 R2, RZ, RZ, RZ ;  /* 0x000000ffff027224 */ /* 0x000fce00078e00ff */
.L_x_39:
[----:B------:R-:W0:Y:S01]  /*06f0*/  LDC R9, c[0x0][0x3a8] ;  /* 0x0000ea00ff097b82 */ /* 0x000e220000000800 */
[----:B------:R-:W1:Y:S01]  /*0700*/  LDCU.64 UR12, c[0x0][0x3a0] ;  /* 0x00007400ff0c77ac */ /* 0x000e620008000a00 */
[----:B------:R-:W2:Y:S01]  /*0710*/  LDCU UR7, c[0x0][0x394] ;  /* 0x00007280ff0777ac */ /* 0x000ea20008000800 */
[----:B------:R-:W3:Y:S01]  /*0720*/  LDCU UR8, c[0x0][0x398] ;  /* 0x00007300ff0877ac */ /* 0x000ee20008000800 */
[----:B------:R-:W-:Y:S01]  /*0730*/  UMOV UR5, URZ ;  /* 0x000000ff00057c82 */ /* 0x000fe20008000000 */
[----:B-1----:R-:W-:Y:S01]  /*0740*/  UISETP.GE.U32.AND UP1, UPT, UR13, 0x8, UPT ;  /* 0x000000080d00788c */ /* 0x002fe2000bf26070 */
[----:B0-----:R-:W-:Y:S01]  /*0750*/  IMAD R9, R6, R9, UR4 ;  /* 0x0000000406097e24 */ /* 0x001fe2000f8e0209 */
[----:B------:R-:W-:-:S03]  /*0760*/  UIADD3 UR4, UPT, UPT, UR4, 0x1, URZ ;  /* 0x0000000104047890 */ /* 0x000fc6000fffe0ff */
[----:B--2---:R-:W-:Y:S01]  /*0770*/  IMAD R10, R4, UR7, R9 ;  /* 0x00000007040a7c24 */ /* 0x004fe2000f8e0209 */
[----:B------:R-:W-:-:S03]  /*0780*/  UISETP.NE.AND UP0, UPT, UR4, UR12, UPT ;  /* 0x0000000c0400728c */ /* 0x000fc6000bf05270 */
[----:B---3--:R-:W-:Y:S01]  /*0790*/  IMAD R10, R10, UR8, RZ ;  /* 0x000000080a0a7c24 */ /* 0x008fe2000f8e02ff */
[----:B------:R-:W-:Y:S07]  /*07a0*/  BRA.U !UP1, `(.L_x_33) ;  /* 0x00000005094c7547 */ /* 0x000fee000b800000 */
[----:B------:R-:W0:Y:S01]  /*07b0*/  LDC R16, c[0x0][0x3ac] ;  /* 0x0000eb00ff107b82 */ /* 0x000e220000000800 */
[----:B------:R-:W-:Y:S01]  /*07c0*/  IADD3 R12, PT, PT, R7, R10, RZ ;  /* 0x0000000a070c7210 */ /* 0x000fe20007ffe0ff */
[--C-:B------:R-:W-:Y:S01]  /*07d0*/  IMAD.IADD R14, R8, 0x1, R10.reuse ;  /* 0x00000001080e7824 */ /* 0x100fe200078e020a */
[----:B------:R-:W-:Y:S01]  /*07e0*/  ISETP.GE.AND P0, PT, R9, UR7, PT ;  /* 0x0000000709007c0c */ /* 0x000fe2000bf06270 */
[----:B------:R-:W-:Y:S01]  /*07f0*/  UIADD3 UR5, UPT, UPT, -UR6, URZ, URZ ;  /* 0x000000ff06057290 */ /* 0x000fe2000fffe1ff */
[----:B------:R-:W1:Y:S03]  /*0800*/  LDCU UR8, c[0x0][0x398] ;  /* 0x00007300ff0877ac */ /* 0x000e660008000800 */
[----:B------:R-:W2:Y:S08]  /*0810*/  LDC R19, c[0x0][0x39c] ;  /* 0x0000e700ff137b82 */ /* 0x000eb00000000800 */
[----:B------:R-:W3:Y:S01]  /*0820*/  LDC R11, c[0x0][0x39c] ;  /* 0x0000e700ff0b7b82 */ /* 0x000ee20000000800 */
[----:B0-----:R-:W-:-:S02]  /*0830*/  IMAD R26, R5, R16, R10 ;  /* 0x00000010051a7224 */ /* 0x001fc400078e020a */
[----:B------:R-:W-:-:S03]  /*0840*/  IMAD R23, R5, R16, 0x3 ;  /* 0x0000000305177424 */ /* 0x000fc600078e0210 */
[----:B------:R-:W-:Y:S01]  /*0850*/  IADD3 R18, PT, PT, R26, 0x2, RZ ;  /* 0x000000021a127810 */ /* 0x000fe20007ffe0ff */
[----:B------:R-:W-:Y:S01]  /*0860*/  IMAD.IADD R22, R10, 0x1, R23 ;  /* 0x000000010a167824 */ /* 0x000fe200078e0217 */
[----:B------:R-:W-:Y:S01]  /*0870*/  IADD3 R24, PT, PT, R26, 0x4, RZ ;  /* 0x000000041a187810 */ /* 0x000fe20007ffe0ff */
[-CC-:B--2---:R-:W-:Y:S02]  /*0880*/  IMAD R21, R12, R19.reuse, R3.reuse ;  /* 0x000000130c157224 */ /* 0x184fe400078e0203 */
[-C--:B------:R-:W-:Y:S02]  /*0890*/  IMAD R12, R14, R19.reuse, R3 ;  /* 0x000000130e0c7224 */ /* 0x080fe400078e0203 */
[CC--:B------:R-:W-:Y:S02]  /*08a0*/  IMAD R20, R26.reuse, R19.reuse, R19 ;  /* 0x000000131a147224 */ /* 0x0c0fe400078e0213 */
[C---:B------:R-:W-:Y:S02]  /*08b0*/  VIADD R14, R26.reuse, 0x5 ;  /* 0x000000051a0e7836 */ /* 0x040fe40000000000 */
[-CC-:B------:R-:W-:Y:S01]  /*08c0*/  IMAD R26, R26, R19.reuse, R3.reuse ;  /* 0x000000131a1a7224 */ /* 0x180fe200078e0203 */
[----:B------:R-:W-:Y:S01]  /*08d0*/  IADD3 R20, PT, PT, R3, R20, RZ ;  /* 0x0000001403147210 */ /* 0x000fe20007ffe0ff */
[----:B------:R-:W-:-:S02]  /*08e0*/  IMAD R18, R18, R19, R3 ;  /* 0x0000001312127224 */ /* 0x000fc400078e0203 */
[-CC-:B------:R-:W-:Y:S02]  /*08f0*/  IMAD R22, R22, R19.reuse, R3.reuse ;  /* 0x0000001316167224 */ /* 0x180fe400078e0203 */
[-CC-:B------:R-:W-:Y:S02]  /*0900*/  IMAD R24, R24, R19.reuse, R3.reuse ;  /* 0x0000001318187224 */ /* 0x180fe400078e0203 */
[----:B-1-3--:R-:W-:-:S07]  /*0910*/  IMAD R19, R14, R19, R3 ;  /* 0x000000130e137224 */ /* 0x00afce00078e0203 */
.L_x_34:
[----:B------:R-:W-:-:S05]  /*0920*/  VIADD R13, R23, 0xfffffffd ;  /* 0xfffffffd170d7836 */ /* 0x000fca0000000000 */
[----:B------:R-:W-:Y:S02]  /*0930*/  ISETP.GE.OR P5, PT, R13, UR8, P0 ;  /* 0x000000080d007c0c */ /* 0x000fe400087a6670 */
[----:B------:R-:W-:-:S04]  /*0940*/  IADD3 R13, PT, PT, R23, -0x2, RZ ;  /* 0xfffffffe170d7810 */ /* 0x000fc80007ffe0ff */
[----:B------:R-:W-:Y:S01]  /*0950*/  ISETP.GE.OR P1, PT, R13, UR8, P0 ;  /* 0x000000080d007c0c */ /* 0x000fe20008726670 */
[----:B------:R-:W-:-:S05]  /*0960*/  VIADD R13, R23, 0xffffffff ;  /* 0xffffffff170d7836 */ /* 0x000fca0000000000 */
[----:B------:R-:W-:Y:S01]  /*0970*/  ISETP.GE.OR P2, PT, R13, UR8, P0 ;  /* 0x000000080d007c0c */ /* 0x000fe20008746670 */
[----:B------:R-:W0:Y:S08]  /*0980*/  @!P5 LDC.64 R28, c[0x0][0x380] ;  /* 0x0000e000ff1cdb82 */ /* 0x000e300000000a00 */
[----:B------:R-:W1:Y:S08]  /*0990*/  @!P1 LDC.64 R16, c[0x0][0x380] ;  /* 0x0000e000ff109b82 */ /* 0x000e700000000a00 */
[----:B------:R-:W2:Y:S01]  /*09a0*/  @!P2 LDC.64 R14, c[0x0][0x380] ;  /* 0x0000e000ff0eab82 */ /* 0x000ea20000000a00 */
[----:B0-----:R-:W-:-:S06]  /*09b0*/  @!P5 IMAD.WIDE R28, R26, 0x4, R28 ;  /* 0x000000041a1cd825 */ /* 0x001fcc00078e021c */
[----:B------:R-:W3:Y:S01]  /*09c0*/  @!P5 LDG.E.CONSTANT R29, desc[UR10][R28.64] ;  /* 0x0000000a1c1dd981 */ /* 0x000ee2000c1e9900 */
[----:B-1----:R-:W-:-:S06]  /*09d0*/  @!P1 IMAD.WIDE R16, R20, 0x4, R16 ;  /* 0x0000000414109825 */ /* 0x002fcc00078e0210 */
[----:B------:R-:W4:Y:S01]  /*09e0*/  @!P1 LDG.E.CONSTANT R17, desc[UR10][R16.64] ;  /* 0x0000000a10119981 */ /* 0x000f22000c1e9900 */
[----:B--2---:R-:W-:-:S05]  /*09f0*/  @!P2 IMAD.WIDE R14, R18, 0x4, R14 ;  /* 0x00000004120ea825 */ /* 0x004fca00078e020e */
[----:B------:R0:W2:Y:S01]  /*0a00*/  @!P2 LDG.E.CONSTANT R13, desc[UR10][R14.64] ;  /* 0x0000000a0e0da981 */ /* 0x0000a2000c1e9900 */
[C---:B------:R-:W-:Y:S02]  /*0a10*/  ISETP.GE.OR P3, PT, R23.reuse, UR8, P0 ;  /* 0x0000000817007c0c */ /* 0x040fe40008766670 */
[----:B------:R-:W-:-:S04]  /*0a20*/  IADD3 R25, PT, PT, R23, 0x1, RZ ;  /* 0x0000000117197810 */ /* 0x000fc80007ffe0ff */
[----:B------:R-:W-:Y:S01]  /*0a30*/  ISETP.GE.OR P4, PT, R25, UR8, P0 ;  /* 0x0000000819007c0c */ /* 0x000fe20008786670 */
[----:B------:R-:W-:-:S06]  /*0a40*/  VIADD R25, R23, 0x2 ;  /* 0x0000000217197836 */ /* 0x000fcc0000000000 */
[----:B0-----:R-:W0:Y:S02]  /*0a50*/  @!P3 LDC.64 R14, c[0x0][0x380] ;  /* 0x0000e000ff0ebb82 */ /* 0x001e240000000a00 */
[----:B0-----:R-:W-:-:S04]  /*0a60*/  @!P3 IMAD.WIDE R14, R22, 0x4, R14 ;  /* 0x00000004160eb825 */ /* 0x001fc800078e020e */
[----:B---3--:R-:W-:Y:S01]  /*0a70*/  @!P5 FADD R2, R2, R29 ;  /* 0x0000001d0202d221 */ /* 0x008fe20000000000 */
[----:B------:R-:W-:-:S03]  /*0a80*/  ISETP.GE.OR P5, PT, R25, UR8, P0 ;  /* 0x0000000819007c0c */ /* 0x000fc600087a6670 */
[----:B----4-:R-:W-:Y:S02]  /*0a90*/  @!P1 FADD R2, R2, R17 ;  /* 0x0000001102029221 */ /* 0x010fe40000000000 */
[----:B------:R-:W0:Y:S02]  /*0aa0*/  @!P4 LDC.64 R16, c[0x0][0x380] ;  /* 0x0000e000ff10cb82 */ /* 0x000e240000000a00 */
[----:B--2---:R-:W-:Y:S02]  /*0ab0*/  @!P2 FADD R2, R2, R13 ;  /* 0x0000000d0202a221 */ /* 0x004fe40000000000 */
[----:B------:R1:W2:Y:S01]  /*0ac0*/  @!P3 LDG.E.CONSTANT R13, desc[UR10][R14.64] ;  /* 0x0000000a0e0db981 */ /* 0x0002a2000c1e9900 */
[----:B------:R-:W-:-:S04]  /*0ad0*/  IADD3 R25, PT, PT, R23, 0x3, RZ ;  /* 0x0000000317197810 */ /* 0x000fc80007ffe0ff */
[----:B------:R-:W-:Y:S01]  /*0ae0*/  ISETP.GE.OR P1, PT, R25, UR8, P0 ;  /* 0x0000000819007c0c */ /* 0x000fe20008726670 */
[----:B-1----:R-:W1:Y:S01]  /*0af0*/  @!P5 LDC.64 R14, c[0x0][0x380] ;  /* 0x0000e000ff0edb82 */ /* 0x002e620000000a00 */
[----:B0-----:R-:W-:-:S11]  /*0b00*/  @!P4 IMAD.WIDE R28, R24, 0x4, R16 ;  /* 0x00000004181cc825 */ /* 0x001fd600078e0210 */
[----:B------:R-:W0:Y:S01]  /*0b10*/  @!P1 LDC.64 R16, c[0x0][0x380] ;  /* 0x0000e000ff109b82 */ /* 0x000e220000000a00 */
[----:B------:R1:W3:Y:S02]  /*0b20*/  @!P4 LDG.E.CONSTANT R25, desc[UR10][R28.64] ;  /* 0x0000000a1c19c981 */ /* 0x0002e4000c1e9900 */
[----:B-1----:R-:W-:-:S04]  /*0b30*/  @!P5 IMAD.WIDE R28, R19, 0x4, R14 ;  /* 0x00000004131cd825 */ /* 0x002fc800078e020e */
[----:B------:R-:W-:Y:S01]  /*0b40*/  VIADD R14, R23, 0x4 ;  /* 0x00000004170e7836 */ /* 0x000fe20000000000 */
[----:B------:R-:W4:Y:S04]  /*0b50*/  @!P5 LDG.E.CONSTANT R27, desc[UR10][R28.64] ;  /* 0x0000000a1c1bd981 */ /* 0x000f28000c1e9900 */
[----:B------:R-:W-:Y:S01]  /*0b60*/  ISETP.GE.OR P2, PT, R14, UR8, P0 ;  /* 0x000000080e007c0c */ /* 0x000fe20008746670 */
[----:B0-----:R-:W-:-:S06]  /*0b70*/  @!P1 IMAD.WIDE R16, R21, 0x4, R16 ;  /* 0x0000000415109825 */ /* 0x001fcc00078e0210 */
[----:B------:R-:W5:Y:S06]  /*0b80*/  @!P1 LDG.E.CONSTANT R17, desc[UR10][R16.64] ;  /* 0x0000000a10119981 */ /* 0x000f6c000c1e9900 */
[----:B------:R-:W0:Y:S02]  /*0b90*/  @!P2 LDC.64 R14, c[0x0][0x380] ;  /* 0x0000e000ff0eab82 */ /* 0x000e240000000a00 */
[----:B0-----:R-:W-:-:S06]  /*0ba0*/  @!P2 IMAD.WIDE R14, R12, 0x4, R14 ;  /* 0x000000040c0ea825 */ /* 0x001fcc00078e020e */
[----:B------:R-:W5:Y:S01]  /*0bb0*/  @!P2 LDG.E.CONSTANT R15, desc[UR10][R14.64] ;  /* 0x0000000a0e0fa981 */ /* 0x000f62000c1e9900 */
[----:B------:R-:W-:Y:S01]  /*0bc0*/  UIADD3 UR5, UPT, UPT, UR5, 0x8, URZ ;  /* 0x0000000805057890 */ /* 0x000fe2000fffe0ff */
[----:B------:R-:W-:Y:S01]  /*0bd0*/  IADD3 R23, PT, PT, R23, 0x8, RZ ;  /* 0x0000000817177810 */ /* 0x000fe20007ffe0ff */
[C---:B------:R-:W-:Y:S01]  /*0be0*/  IMAD R26, R11.reuse, 0x8, R26 ;  /* 0x000000080b1a7824 */ /* 0x040fe200078e021a */
[C---:B------:R-:W-:Y:S01]  /*0bf0*/  LEA R20, R11.reuse, R20, 0x3 ;  /* 0x000000140b147211 */ /* 0x040fe200078e18ff */
[----:B------:R-:W-:Y:S01]  /*0c00*/  UISETP.NE.AND UP1, UPT, UR5, URZ, UPT ;  /* 0x000000ff0500728c */ /* 0x000fe2000bf25270 */
[C---:B------:R-:W-:Y:S01]  /*0c10*/  IMAD R18, R11.reuse, 0x8, R18 ;  /* 0x000000080b127824 */ /* 0x040fe200078e0212 */
[C---:B------:R-:W-:Y:S01]  /*0c20*/  LEA R22, R11.reuse, R22, 0x3 ;  /* 0x000000160b167211 */ /* 0x040fe200078e18ff */
[C---:B------:R-:W-:Y:S01]  /*0c30*/  IMAD R24, R11.reuse, 0x8, R24 ;  /* 0x000000080b187824 */ /* 0x040fe200078e0218 */
[C---:B------:R-:W-:Y:S01]  /*0c40*/  LEA R19, R11.reuse, R19, 0x3 ;  /* 0x000000130b137211 */ /* 0x040fe200078e18ff */
[C---:B------:R-:W-:Y:S01]  /*0c50*/  IMAD R21, R11.reuse, 0x8, R21 ;  /* 0x000000080b157824 */ /* 0x040fe200078e0215 */
[----:B------:R-:W-:Y:S01]  /*0c60*/  LEA R12, R11, R12, 0x3 ;  /* 0x0000000c0b0c7211 */ /* 0x000fe200078e18ff */
[----:B--2---:R-:W-:-:S04]  /*0c70*/  @!P3 FADD R2, R2, R13 ;  /* 0x0000000d0202b221 */ /* 0x004fc80000000000 */
[----:B---3--:R-:W-:-:S04]  /*0c80*/  @!P4 FADD R2, R2, R25 ;  /* 0x000000190202c221 */ /* 0x008fc80000000000 */
[----:B----4-:R-:W-:-:S04]  /*0c90*/  @!P5 FADD R2, R2, R27 ;  /* 0x0000001b0202d221 */ /* 0x010fc80000000000 */
[----:B-----5:R-:W-:-:S04]  /*0ca0*/  @!P1 FADD R2, R2, R17 ;  /* 0x0000001102029221 */ /* 0x020fc80000000000 */
[----:B------:R-:W-:Y:S01]  /*0cb0*/  @!P2 FADD R2, R2, R15 ;  /* 0x0000000f0202a221 */ /* 0x000fe20000000000 */
[----:B------:R-:W-:Y:S06]  /*0cc0*/  BRA.U UP1, `(.L_x_34) ;  /* 0xfffffffd01147547 */ /* 0x000fec000b83ffff */
[----:B------:R-:W-:-:S05]  /*0cd0*/  UMOV UR5, UR6 ;  /* 0x0000000600057c82 */ /* 0x000fca0008000000 */
.L_x_33:
[----:B------:R-:W0:Y:S02]  /*0ce0*/  LDCU UR7, c[0x0][0x3a4] ;  /* 0x00007480ff0777ac */ /* 0x000e240008000800 */
[----:B0-----:R-:W-:-:S04]  /*0cf0*/  ULOP3.LUT UR7, UR7, 0x7, URZ, 0xc0, !UPT ;  /* 0x0000000707077892 */ /* 0x001fc8000f8ec0ff */
[----:B------:R-:W-:-:S09]  /*0d00*/  UISETP.NE.AND UP1, UPT, UR7, URZ, UPT ;  /* 0x000000ff0700728c */ /* 0x000fd2000bf25270 */
[----:B------:R-:W-:Y:S05]  /*0d10*/  BRA.U !UP1, `(.L_x_35) ;  /* 0x00000005095c7547 */ /* 0x000fea000b800000 */
[----:B------:R-:W-:Y:S02]  /*0d20*/  UIADD3 UR7, UPT, UPT, UR7, -0x1, URZ ;  /* 0xffffffff07077890 */ /* 0x000fe4000fffe0ff */
[----:B------:R-:W-:Y:S02]  /*0d30*/  UISETP.NE.AND UP2, UPT, UR9, URZ, UPT ;  /* 0x000000ff0900728c */ /* 0x000fe4000bf45270 */
[----:B------:R-:W-:-:S09]  /*0d40*/  UISETP.GE.U32.AND UP1, UPT, UR7, 0x3, UPT ;  /* 0x000000030700788c */ /* 0x000fd2000bf26070 */
[----:B------:R-:W-:Y:S05]  /*0d50*/  BRA.U !UP1, `(.L_x_36) ;  /* 0x0000000109a07547 */ /* 0x000fea000b800000 */
[----:B------:R-:W0:Y:S01]  /*0d60*/  LDC R12, c[0x0][0x3ac] ;  /* 0x0000eb00ff0c7b82 */ /* 0x000e220000000800 */
[----:B------:R-:W1:Y:S02]  /*0d70*/  LDCU UR7, c[0x0][0x394] ;  /* 0x00007280ff0777ac */ /* 0x000e640008000800 */
[----:B-1----:R-:W-:Y:S01]  /*0d80*/  ISETP.GE.AND P0, PT, R9, UR7, PT ;  /* 0x0000000709007c0c */ /* 0x002fe2000bf06270 */
[----:B0-----:R-:W-:-:S04]  /*0d90*/  IMAD R15, R5, R12, UR5 ;  /* 0x00000005050f7e24 */ /* 0x001fc8000f8e020c */
[C---:B------:R-:W-:Y:S01]  /*0da0*/  VIADD R23, R15.reuse, 0x1 ;  /* 0x000000010f177836 */ /* 0x040fe20000000000 */
[C---:B------:R-:W-:Y:S01]  /*0db0*/  ISETP.GE.OR P1, PT, R15.reuse, UR8, P0 ;  /* 0x000000080f007c0c */ /* 0x040fe20008726670 */
[C---:B------:R-:W-:Y:S01]  /*0dc0*/  VIADD R11, R15.reuse, 0x3 ;  /* 0x000000030f0b7836 */ /* 0x040fe20000000000 */
[----:B------:R-:W-:Y:S02]  /*0dd0*/  IADD3 R25, PT, PT, R15, 0x2, RZ ;  /* 0x000000020f197810 */ /* 0x000fe40007ffe0ff */
[----:B------:R-:W-:Y:S02]  /*0de0*/  ISETP.GE.OR P2, PT, R23, UR8, P0 ;  /* 0x0000000817007c0c */ /* 0x000fe40008746670 */
[----:B------:R-:W-:Y:S02]  /*0df0*/  ISETP.GE.OR P3, PT, R25, UR8, P0 ;  /* 0x0000000819007c0c */ /* 0x000fe40008766670 */
[----:B------:R-:W-:-:S05]  /*0e00*/  ISETP.GE.OR P0, PT, R11, UR8, P0 ;  /* 0x000000080b007c0c */ /* 0x000fca0008706670 */
[----:B------:R-:W0:Y:S01]  /*0e10*/  @!P1 LDC R21, c[0x0][0x39c] ;  /* 0x0000e700ff159b82 */ /* 0x000e220000000800 */
[----:B------:R-:W-:-:S03]  /*0e20*/  @!P1 IADD3 R26, PT, PT, R10, R15, RZ ;  /* 0x0000000f0a1a9210 */ /* 0x000fc60007ffe0ff */
[C---:B------:R-:W-:Y:S02]  /*0e30*/  @!P2 IMAD.IADD R23, R10.reuse, 0x1, R23 ;  /* 0x000000010a17a824 */ /* 0x040fe400078e0217 */
[C---:B------:R-:W-:Y:S02]  /*0e40*/  @!P3 IADD3 R25, PT, PT, R10.reuse, R25, RZ ;  /* 0x000000190a19b210 */ /* 0x040fe40007ffe0ff */
[----:B------:R-:W1:Y:S01]  /*0e50*/  @!P1 LDC.64 R16, c[0x0][0x380] ;  /* 0x0000e000ff109b82 */ /* 0x000e620000000a00 */
[----:B------:R-:W-:-:S07]  /*0e60*/  @!P0 IMAD.IADD R11, R10, 0x1, R11 ;  /* 0x000000010a0b8824 */ /* 0x000fce00078e020b */
[----:B------:R-:W2:Y:S08]  /*0e70*/  @!P2 LDC R24, c[0x0][0x39c] ;  /* 0x0000e700ff18ab82 */ /* 0x000eb00000000800 */
[----:B------:R-:W3:Y:S01]  /*0e80*/  @!P3 LDC R22, c[0x0][0x39c] ;  /* 0x0000e700ff16bb82 */ /* 0x000ee20000000800 */
[----:B0-----:R-:W-:-:S07]  /*0e90*/  @!P1 IMAD R21, R26, R21, R3 ;  /* 0x000000151a159224 */ /* 0x001fce00078e0203 */
[----:B------:R-:W0:Y:S01]  /*0ea0*/  @!P2 LDC.64 R18, c[0x0][0x380] ;  /* 0x0000e000ff12ab82 */ /* 0x000e220000000a00 */
[----:B-1----:R-:W-:-:S06]  /*0eb0*/  @!P1 IMAD.WIDE R16, R21, 0x4, R16 ;  /* 0x0000000415109825 */ /* 0x002fcc00078e0210 */
[----:B------:R-:W4:Y:S01]  /*0ec0*/  @!P1 LDG.E.CONSTANT R17, desc[UR10][R16.64] ;  /* 0x0000000a10119981 */ /* 0x000f22000c1e9900 */
[----:B------:R-:W1:Y:S01]  /*0ed0*/  @!P3 LDC.64 R12, c[0x0][0x380] ;  /* 0x0000e000ff0cbb82 */ /* 0x000e620000000a00 */
[----:B--2---:R-:W-:-:S07]  /*0ee0*/  @!P2 IMAD R23, R23, R24, R3 ;  /* 0x000000181717a224 */ /* 0x004fce00078e0203 */
[----:B------:R-:W2:Y:S01]  /*0ef0*/  @!P0 LDC R20, c[0x0][0x39c] ;  /* 0x0000e700ff148b82 */ /* 0x000ea20000000800 */
[----:B---3--:R-:W-:-:S07]  /*0f00*/  @!P3 IMAD R25, R25, R22, R3 ;  /* 0x000000161919b224 */ /* 0x008fce00078e0203 */
[----:B------:R-:W3:Y:S01]  /*0f10*/  @!P0 LDC.64 R14, c[0x0][0x380] ;  /* 0x0000e000ff0e8b82 */ /* 0x000ee20000000a00 */
[----:B0-----:R-:W-:-:S06]  /*0f20*/  @!P2 IMAD.WIDE R18, R23, 0x4, R18 ;  /* 0x000000041712a825 */ /* 0x001fcc00078e0212 */
[----:B------:R-:W5:Y:S01]  /*0f30*/  @!P2 LDG.E.CONSTANT R19, desc[UR10][R18.64] ;  /* 0x0000000a1213a981 */ /* 0x000f62000c1e9900 */
[----:B-1----:R-:W-:-:S06]  /*0f40*/  @!P3 IMAD.WIDE R12, R25, 0x4, R12 ;  /* 0x00000004190cb825 */ /* 0x002fcc00078e020c */
[----:B------:R-:W5:Y:S01]  /*0f50*/  @!P3 LDG.E.CONSTANT R13, desc[UR10][R12.64] ;  /* 0x0000000a0c0db981 */ /* 0x000f62000c1e9900 */
[----:B--2---:R-:W-:-:S04]  /*0f60*/  @!P0 IMAD R11, R11, R20, R3 ;  /* 0x000000140b0b8224 */ /* 0x004fc800078e0203 */
[----:B---3--:R-:W-:-:S06]  /*0f70*/  @!P0 IMAD.WIDE R14, R11, 0x4, R14 ;  /* 0x000000040b0e8825 */ /* 0x008fcc00078e020e */
[----:B------:R-:W2:Y:S01]  /*0f80*/  @!P0 LDG.E.CONSTANT R15, desc[UR10][R14.64] ;  /* 0x0000000a0e0f8981 */ /* 0x000ea2000c1e9900 */
[----:B------:R-:W-:Y:S01]  /*0f90*/  UIADD3 UR5, UPT, UPT, UR5, 0x4, URZ ;  /* 0x0000000405057890 */ /* 0x000fe2000fffe0ff */
[----:B----4-:R-:W-:-:S04]  /*0fa0*/  @!P1 FADD R2, R2, R17 ;  /* 0x0000001102029221 */ /* 0x010fc80000000000 */
[----:B-----5:R-:W-:-:S04]  /*0fb0*/  @!P2 FADD R2, R2, R19 ;  /* 0x000000130202a221 */ /* 0x020fc80000000000 */
[----:B------:R-:W-:-:S04]  /*0fc0*/  @!P3 FADD R2, R2, R13 ;  /* 0x0000000d0202b221 */ /* 0x000fc80000000000 */
[----:B--2---:R-:W-:-:S07]  /*0fd0*/  @!P0 FADD R2, R2, R15 ;  /* 0x0000000f02028221 */ /* 0x004fce0000000000 */
.L_x_36:
[----:B------:R-:W-:Y:S05]  /*0fe0*/  BRA.U !UP2, `(.L_x_35) ;  /* 0x000000010aa87547 */ /* 0x000fea000b800000 */
[----:B------:R-:W0:Y:S01]  /*0ff0*/  LDCU UR7, c[0x0][0x3a4] ;  /* 0x00007480ff0777ac */ /* 0x000e220008000800 */
[----:B------:R-:W-:Y:S02]  /*1000*/  UISETP.NE.AND UP1, UPT, UR9, 0x1, UPT ;  /* 0x000000010900788c */ /* 0x000fe4000bf25270 */
[----:B0-----:R-:W-:-:S07]  /*1010*/  ULOP3.LUT UP2, URZ, UR7, 0x1, URZ, 0xc0, !UPT ;  /* 0x0000000107ff7892 */ /* 0x001fce000f84c0ff */
[----:B------:R-:W-:Y:S05]  /*1020*/  BRA.U !UP1, `(.L_x_37) ;  /* 0x0000000109587547 */ /* 0x000fea000b800000 */
[----:B------:R-:W0:Y:S01]  /*1030*/  LDC R12, c[0x0][0x3ac] ;  /* 0x0000eb00ff0c7b82 */ /* 0x000e220000000800 */
[----:B------:R-:W1:Y:S02]  /*1040*/  LDCU UR7, c[0x0][0x394] ;  /* 0x00007280ff0777ac */ /* 0x000e640008000800 */
[----:B-1----:R-:W-:Y:S01]  /*1050*/  ISETP.GE.AND P0, PT, R9, UR7, PT ;  /* 0x0000000709007c0c */ /* 0x002fe2000bf06270 */
[----:B0-----:R-:W-:-:S05]  /*1060*/  IMAD R11, R5, R12, UR5 ;  /* 0x00000005050b7e24 */ /* 0x001fca000f8e020c */
[C---:B------:R-:W-:Y:S02]  /*1070*/  ISETP.GE.OR P1, PT, R11.reuse, UR8, P0 ;  /* 0x000000080b007c0c */ /* 0x040fe40008726670 */
[----:B------:R-:W-:-:S04]  /*1080*/  IADD3 R17, PT, PT, R11, 0x1, RZ ;  /* 0x000000010b117810 */ /* 0x000fc80007ffe0ff */
[----:B------:R-:W-:-:S07]  /*1090*/  ISETP.GE.OR P0, PT, R17, UR8, P0 ;  /* 0x0000000811007c0c */ /* 0x000fce0008706670 */
[----:B------:R-:W0:Y:S01]  /*10a0*/  @!P1 LDC R18, c[0x0][0x39c] ;  /* 0x0000e700ff129b82 */ /* 0x000e220000000800 */
[----:B------:R-:W-:-:S07]  /*10b0*/  @!P1 IMAD.IADD R16, R10, 0x1, R11 ;  /* 0x000000010a109824 */ /* 0x000fce00078e020b */
[----:B------:R-:W1:Y:S08]  /*10c0*/  @!P1 LDC.64 R14, c[0x0][0x380] ;  /* 0x0000e000ff0e9b82 */ /* 0x000e700000000a00 */
[----:B------:R-:W2:Y:S08]  /*10d0*/  @!P0 LDC R19, c[0x0][0x39c] ;  /* 0x0000e700ff138b82 */ /* 0x000eb00000000800 */
[----:B------:R-:W3:Y:S01]  /*10e0*/  @!P0 LDC.64 R12, c[0x0][0x380] ;  /* 0x0000e000ff0c8b82 */ /* 0x000ee20000000a00 */
[----:B0-----:R-:W-:Y:S01]  /*10f0*/  @!P1 IMAD R11, R16, R18, R3 ;  /* 0x00000012100b9224 */ /* 0x001fe200078e0203 */
[----:B------:R-:W-:-:S03]  /*1100*/  @!P0 IADD3 R16, PT, PT, R10, R17, RZ ;  /* 0x000000110a108210 */ /* 0x000fc60007ffe0ff */
[----:B-1----:R-:W-:-:S06]  /*1110*/  @!P1 IMAD.WIDE R14, R11, 0x4, R14 ;  /* 0x000000040b0e9825 */ /* 0x002fcc00078e020e */
[----:B------:R-:W4:Y:S01]  /*1120*/  @!P1 LDG.E.CONSTANT R15, desc[UR10][R14.64] ;  /* 0x0000000a0e0f9981 */ /* 0x000f22000c1e9900 */
[----:B--2---:R-:W-:-:S04]  /*1130*/  @!P0 IMAD R11, R16, R19, R3 ;  /* 0x00000013100b8224 */ /* 0x004fc800078e0203 */
[----:B---3--:R-:W-:-:S06]  /*1140*/  @!P0 IMAD.WIDE R12, R11, 0x4, R12 ;  /* 0x000000040b0c8825 */ /* 0x008fcc00078e020c */
[----:B------:R-:W2:Y:S01]  /*1150*/  @!P0 LDG.E.CONSTANT R13, desc[UR10][R12.64] ;  /* 0x0000000a0c0d8981 */ /* 0x000ea2000c1e9900 */
[----:B------:R-:W-:Y:S01]  /*1160*/  UIADD3 UR5, UPT, UPT, UR5, 0x2, URZ ;  /* 0x0000000205057890 */ /* 0x000fe2000fffe0ff */
[----:B----4-:R-:W-:-:S04]  /*1170*/  @!P1 FADD R2, R2, R15 ;  /* 0x0000000f02029221 */ /* 0x010fc80000000000 */
[----:B--2---:R-:W-:-:S07]  /*1180*/  @!P0 FADD R2, R2, R13 ;  /* 0x0000000d02028221 */ /* 0x004fce0000000000 */
.L_x_37:
[----:B------:R-:W-:Y:S05]  /*1190*/  BRA.U !UP2, `(.L_x_35) ;  /* 0x000000010a3c7547 */ /* 0x000fea000b800000 */
[----:B------:R-:W0:Y:S01]  /*11a0*/  LDC R12, c[0x0][0x3ac] ;  /* 0x0000eb00ff0c7b82 */ /* 0x000e220000000800 */
[----:B------:R-:W1:Y:S01]  /*11b0*/  LDCU UR7, c[0x0][0x394] ;  /* 0x00007280ff0777ac */ /* 0x000e620008000800 */
[----:B------:R-:W-:Y:S01]  /*11c0*/  BSSY.RECONVERGENT B0, `(.L_x_35) ;  /* 0x000000c000007945 */ /* 0x000fe20003800200 */
[----:B0-----:R-:W-:-:S05]  /*11d0*/  IMAD R11, R5, R12, UR5 ;  /* 0x00000005050b7e24 */ /* 0x001fca000f8e020c */
[----:B------:R-:W-:-:S04]  /*11e0*/  ISETP.GE.AND P0, PT, R11, UR8, PT ;  /* 0x000000080b007c0c */ /* 0x000fc8000bf06270 */
[----:B-1----:R-:W-:-:S13]  /*11f0*/  ISETP.GE.OR P0, PT, R9, UR7, P0 ;  /* 0x0000000709007c0c */ /* 0x002fda0008706670 */
[----:B------:R-:W-:Y:S05]  /*1200*/  @P0 BRA `(.L_x_38) ;  /* 0x00000000001c0947 */ /* 0x000fea0003800000 */
[----:B------:R-:W0:Y:S01]  /*1210*/  LDC.64 R12, c[0x0][0x380] ;  /* 0x0000e000ff0c7b82 */ /* 0x000e220000000a00 */
[----:B------:R-:W1:Y:S01]  /*1220*/  LDCU UR5, c[0x0][0x39c] ;  /* 0x00007380ff0577ac */ /* 0x000e620008000800 */
[----:B------:R-:W-:-:S04]  /*1230*/  IMAD.IADD R10, R10, 0x1, R11 ;  /* 0x000000010a0a7824 */ /* 0x000fc800078e020b */
[----:B-1----:R-:W-:-:S04]  /*1240*/  IMAD R11, R10, UR5, R3 ;  /* 0x000000050a0b7c24 */ /* 0x002fc8000f8e0203 */
[----:B0-----:R-:W-:-:S06]  /*1250*/  IMAD.WIDE R10, R11, 0x4, R12 ;  /* 0x000000040b0a7825 */ /* 0x001fcc00078e020c */
[----:B------:R-:W2:Y:S02]  /*1260*/  LDG.E.CONSTANT R11, desc[UR10][R10.64] ;  /* 0x0000000a0a0b7981 */ /* 0x000ea4000c1e9900 */
[----:B--2---:R-:W-:-:S07]  /*1270*/  FADD R2, R2, R11 ;  /* 0x0000000b02027221 */ /* 0x004fce0000000000 */
.L_x_38:
[----:B------:R-:W-:Y:S05]  /*1280*/  BSYNC.RECONVERGENT B0 ;  /* 0x0000000000007941 */ /* 0x000fea0003800200 */
.L_x_35:
[----:B------:R-:W-:Y:S05]  /*1290*/  BRA.U UP0, `(.L_x_39) ;  /* 0xfffffff500147547 */ /* 0x000fea000b83ffff */
.L_x_32:
[----:B------:R-:W0:Y:S01]  /*12a0*/  LDCU.64 UR4, c[0x0][0x3a0] ;  /* 0x00007400ff0477ac */ /* 0x000e220008000a00 */
[----:B------:R-:W-:Y:S01]  /*12b0*/  BSSY.RECONVERGENT B0, `(.L_x_40) ;  /* 0x000000f000007945 */ /* 0x000fe20003800200 */
[----:B0-----:R-:W-:-:S06]  /*12c0*/  UIMAD UR4, UR4, UR5, URZ ;  /* 0x00000005040472a4 */ /* 0x001fcc000f8e02ff */
[----:B------:R-:W-:-:S04]  /*12d0*/  I2FP.F32.S32 R5, UR4 ;  /* 0x0000000400057c45 */ /* 0x000fc80008201400 */
[----:B------:R-:W0:Y:S08]  /*12e0*/  MUFU.RCP R4, R5 ;  /* 0x0000000500047308 */ /* 0x000e300000001000 */
[----:B------:R-:W1:Y:S01]  /*12f0*/  FCHK P0, R2, R5 ;  /* 0x0000000502007302 */ /* 0x000e620000000000 */
[----:B0-----:R-:W-:-:S04]  /*1300*/  FFMA R3, -R5, R4, 1 ;  /* 0x3f80000005037423 */ /* 0x001fc80000000104 */
[----:B------:R-:W-:-:S04]  /*1310*/  FFMA R3, R4, R3, R4 ;  /* 0x0000000304037223 */ /* 0x000fc80000000004 */
[----:B------:R-:W-:-:S04]  /*1320*/  FFMA R4, R3, R2, RZ ;  /* 0x0000000203047223 */ /* 0x000fc800000000ff */
[----:B------:R-:W-:-:S04]  /*1330*/  FFMA R7, -R5, R4, R2 ;  /* 0x0000000405077223 */ /* 0x000fc80000000102 */
[----:B------:R-:W-:Y:S01]  /*1340*/  FFMA R7, R3, R7, R4 ;  /* 0x0000000703077223 */ /* 0x000fe20000000004 */
[----:B-1----:R-:W-:Y:S06]  /*1350*/  @!P0 BRA `(.L_x_41) ;  /* 0x0000000000108947 */ /* 0x002fec0003800000 */
[----:B------:R-:W-:Y:S02]  /*1360*/  MOV R3, R2 ;  /* 0x0000000200037202 */ /* 0x000fe40000000f00 */
[----:B------:R-:W-:-:S07]  /*1370*/  MOV R4, 0x1390 ;  /* 0x0000139000047802 */ /* 0x000fce0000000f00 */
[----:B------:R-:W-:Y:S05]  /*1380*/  CALL.REL.NOINC `($__internal_1_$__cuda_sm3x_div_rn_noftz_f32_slowpath) ;  /* 0x0000000000187944 */ /* 0x000fea0003c00000 */
[----:B------:R-:W-:-:S07]  /*1390*/  IMAD.MOV.U32 R7, RZ, RZ, R2 ;  /* 0x000000ffff077224 */ /* 0x000fce00078e0002 */
.L_x_41:
[----:B------:R-:W-:Y:S05]  /*13a0*/  BSYNC.RECONVERGENT B0 ;  /* 0x0000000000007941 */ /* 0x000fea0003800200 */
.L_x_40:
[----:B------:R-:W0:Y:S02]  /*13b0*/  LDC.64 R2, c[0x0][0x388] ;  /* 0x0000e200ff027b82 */ /* 0x000e240000000a00 */
[----:B0-----:R-:W-:-:S05]  /*13c0*/  IMAD.WIDE R2, R0, 0x4, R2 ;  /* 0x0000000400027825 */ /* 0x001fca00078e0202 */
[----:B------:R-:W-:Y:S01]  /*13d0*/  STG.E desc[UR10][R2.64], R7 ;  /* 0x0000000702007986 */ /* 0x000fe2000c10190a */
[----:B------:R-:W-:Y:S05]  /*13e0*/  EXIT ;  /* 0x000000000000794d */ /* 0x000fea0003800000 */
        .weak           $__internal_1_$__cuda_sm3x_div_rn_noftz_f32_slowpath
        .type           $__internal_1_$__cuda_sm3x_div_rn_noftz_f32_slowpath,@function
        .size           $__internal_1_$__cuda_sm3x_div_rn_noftz_f32_slowpath,(.L_x_86 - $__internal_1_$__cuda_sm3x_div_rn_noftz_f32_slowpath)
$__internal_1_$__cuda_sm3x_div_rn_noftz_f32_slowpath:
[----:B------:R-:W-:Y:S01]  /*13f0*/  SHF.R.U32.HI R6, RZ, 0x17, R5 ;  /* 0x00000017ff067819 */ /* 0x000fe20000011605 */
[----:B------:R-:W-:Y:S01]  /*1400*/  BSSY.RECONVERGENT B1, `(.L_x_42) ;  /* 0x0000063000017945 */ /* 0x000fe20003800200 */
[----:B------:R-:W-:Y:S02]  /*1410*/  SHF.R.U32.HI R2, RZ, 0x17, R3 ;  /* 0x00000017ff027819 */ /* 0x000fe40000011603 */
[----:B------:R-:W-:Y:S02]  /*1420*/  LOP3.LUT R6, R6, 0xff, RZ, 0xc0, !PT ;  /* 0x000000ff06067812 */ /* 0x000fe400078ec0ff */
[----:B------:R-:W-:Y:S02]  /*1430*/  LOP3.LUT R10, R2, 0xff, RZ, 0xc0, !PT ;  /* 0x000000ff020a7812 */ /* 0x000fe400078ec0ff */
[----:B------:R-:W-:-:S03]  /*1440*/  IADD3 R8, PT, PT, R6, -0x1, RZ ;  /* 0xffffffff06087810 */ /* 0x000fc60007ffe0ff */
[----:B------:R-:W-:Y:S01]  /*1450*/  VIADD R9, R10, 0xffffffff ;  /* 0xffffffff0a097836 */ /* 0x000fe20000000000 */
[----:B------:R-:W-:-:S04]  /*1460*/  ISETP.GT.U32.AND P0, PT, R8, 0xfd, PT ;  /* 0x000000fd0800780c */ /* 0x000fc80003f04070 */
[----:B------:R-:W-:-:S13]  /*1470*/  ISETP.GT.U32.OR P0, PT, R9, 0xfd, P0 ;  /* 0x000000fd0900780c */ /* 0x000fda0000704470 */
[----:B------:R-:W-:Y:S01]  /*1480*/  @!P0 MOV R7, RZ ;  /* 0x000000ff00078202 */ /* 0x000fe20000000f00 */
[----:B------:R-:W-:Y:S06]  /*1490*/  @!P0 BRA `(.L_x_43) ;  /* 0x0000000000608947 */ /* 0x000fec0003800000 */
[----:B------:R-:W-:Y:S01]  /*14a0*/  FSETP.GTU.FTZ.AND P0, PT, |R3|, +INF , PT ;  /* 0x7f8000000300780b */ /* 0x000fe20003f1c200 */
[----:B------:R-:W-:Y:S01]  /*14b0*/  IMAD.MOV.U32 R2, RZ, RZ, R5 ;  /* 0x000000ffff027224 */ /* 0x000fe200078e0005 */
        /* <DEDUP_REMOVED lines=17> */
[----:B------:R-:W-:Y:S01]  /*15d0*/  @P0 MOV R7, RZ ;  /* 0x000000ff00070202 */ /* 0x000fe20000000f00 */
[----:B------:R-:W-:Y:S02]  /*15e0*/  @!P0 IMAD.MOV.U32 R7, RZ, RZ, -0x40 ;  /* 0xffffffc0ff078424 */ /* 0x000fe400078e00ff */
[----:B------:R-:W-:Y:S01]  /*15f0*/  @!P0 FFMA R3, R3, 1.84467440737095516160e+19, RZ ;  /* 0x5f80000003038823 */ /* 0x000fe200000000ff */
[----:B------:R-:W-:Y:S02]  /*1600*/  @!P1 FFMA R5, R2, 1.84467440737095516160e+19, RZ ;  /* 0x5f80000002059823 */ /* 0x000fe400000000ff */
[----:B------:R-:W-:-:S07]  /*1610*/  @!P1 IADD3 R7, PT, PT, R7, 0x40, RZ ;  /* 0x0000004007079810 */ /* 0x000fce0007ffe0ff */
.L_x_43:
[----:B------:R-:W-:Y:S01]  /*1620*/  LEA R2, R6, 0xc0800000, 0x17 ;  /* 0xc080000006027811 */ /* 0x000fe200078eb8ff */
[----:B------:R-:W-:Y:S04]  /*1630*/  BSSY.RECONVERGENT B2, `(.L_x_48) ;  /* 0x0000036000027945 */ /* 0x000fe80003800200 */
[----:B------:R-:W-:Y:S01]  /*1640*/  IMAD.IADD R8, R5, 0x1, -R2 ;  /* 0x0000000105087824 */ /* 0x000fe200078e0a02 */
[----:B------:R-:W-:-:S03]  /*1650*/  IADD3 R5, PT, PT, R10, -0x7f, RZ ;  /* 0xffffff810a057810 */ /* 0x000fc60007ffe0ff */
[----:B------:R-:W0:Y:S01]  /*1660*/  MUFU.RCP R9, R8 ;  /* 0x0000000800097308 */ /* 0x000e220000001000 */
[----:B------:R-:W-:Y:S01]  /*1670*/  FADD.FTZ R11, -R8, -RZ ;  /* 0x800000ff080b7221 */ /* 0x000fe20000010100 */
[C---:B------:R-:W-:Y:S01]  /*1680*/  IMAD R2, R5.reuse, -0x800000, R3 ;  /* 0xff80000005027824 */ /* 0x040fe200078e0203 */
[----:B------:R-:W-:-:S05]  /*1690*/  IADD3 R6, PT, PT, R5, 0x7f, -R6 ;  /* 0x0000007f05067810 */ /* 0x000fca0007ffe806 */
[----:B------:R-:W-:Y:S02]  /*16a0*/  IMAD.IADD R6, R6, 0x1, R7 ;  /* 0x0000000106067824 */ /* 0x000fe400078e0207 */
        /* <DEDUP_REMOVED lines=8> */
[----:B------:R-:W-:-:S04]  /*1730*/  LOP3.LUT R3, R3, 0xff, RZ, 0xc0, !PT ;  /* 0x000000ff03037812 */ /* 0x000fc800078ec0ff */
[----:B------:R-:W-:-:S05]  /*1740*/  IADD3 R7, PT, PT, R3, R6, RZ ;  /* 0x0000000603077210 */ /* 0x000fca0007ffe0ff */
        /* <DEDUP_REMOVED lines=11> */
[C---:B------:R-:W-:Y:S01]  /*1800*/  IADD3 R8, PT, PT, R7.reuse, 0x20, RZ ;  /* 0x0000002007087810 */ /* 0x040fe20007ffe0ff */
[CCC-:B------:R-:W-:Y:S01]  /*1810*/  FFMA.RM R6, R12.reuse, R10.reuse, R9.reuse ;  /* 0x0000000a0c067223 */ /* 0x1c0fe20000004009 */
[----:B------:R-:W-:Y:S02]  /*1820*/  ISETP.NE.AND P2, PT, R7, RZ, PT ;  /* 0x000000ff0700720c */ /* 0x000fe40003f45270 */
[----:B------:R-:W-:Y:S01]  /*1830*/  LOP3.LUT R5, R3, 0x7fffff, RZ, 0xc0, !PT ;  /* 0x007fffff03057812 */ /* 0x000fe200078ec0ff */
[----:B------:R-:W-:Y:S01]  /*1840*/  FFMA.RP R3, R12, R10, R9 ;  /* 0x0000000a0c037223 */ /* 0x000fe20000008009 */
[----:B------:R-:W-:Y:S01]  /*1850*/  ISETP.NE.AND P1, PT, R7, RZ, PT ;  /* 0x000000ff0700720c */ /* 0x000fe20003f25270 */
[----:B------:R-:W-:Y:S01]  /*1860*/  IMAD.MOV R7, RZ, RZ, -R7 ;  /* 0x000000ffff077224 */ /* 0x000fe200078e0a07 */
[----:B------:R-:W-:Y:S02]  /*1870*/  LOP3.LUT R5, R5, 0x800000, RZ, 0xfc, !PT ;  /* 0x0080000005057812 */ /* 0x000fe400078efcff */
        /* <DEDUP_REMOVED lines=9> */
[----:B------:R-:W-:-:S04]  /*1910*/  LOP3.LUT R3, R3, R6, RZ, 0xc0, !PT ;  /* 0x0000000603037212 */ /* 0x000fc800078ec0ff */
[----:B------:R-:W-:-:S04]  /*1920*/  IADD3 R3, PT, PT, R8, R3, RZ ;  /* 0x0000000308037210 */ /* 0x000fc80007ffe0ff */
[----:B------:R-:W-:Y:S01]  /*1930*/  LOP3.LUT R2, R3, R2, RZ, 0xfc, !PT ;  /* 0x0000000203027212 */ /* 0x000fe200078efcff */
[----:B------:R-:W-:Y:S06]  /*1940*/  BRA `(.L_x_51) ;  /* 0x0000000000107947 */ /* 0x000fec0003800000 */
.L_x_50:
[----:B------:R-:W-:-:S04]  /*1950*/  LOP3.LUT R2, R2, 0x80000000, RZ, 0xc0, !PT ;  /* 0x8000000002027812 */ /* 0x000fc800078ec0ff */
[----:B------:R-:W-:Y:S01]  /*1960*/  LOP3.LUT R2, R2, 0x7f800000, RZ, 0xfc, !PT ;  /* 0x7f80000002027812 */ /* 0x000fe200078efcff */
[----:B------:R-:W-:Y:S06]  /*1970*/  BRA `(.L_x_51) ;  /* 0x0000000000047947 */ /* 0x000fec0003800000 */
.L_x_49:
[----:B------:R-:W-:-:S07]  /*1980*/  IMAD R2, R6, 0x800000, R2 ;  /* 0x0080000006027824 */ /* 0x000fce00078e0202 */
.L_x_51:
[----:B------:R-:W-:Y:S05]  /*1990*/  BSYNC.RECONVERGENT B2 ;  /* 0x0000000000027941 */ /* 0x000fea0003800200 */
.L_x_48:
[----:B------:R-:W-:Y:S05]  /*19a0*/  BRA `(.L_x_52) ;  /* 0x0000000000207947 */ /* 0x000fea0003800000 */
.L_x_47:
[----:B------:R-:W-:-:S04]  /*19b0*/  LOP3.LUT R2, R5, 0x80000000, R3, 0x48, !PT ;  /* 0x8000000005027812 */ /* 0x000fc800078e4803 */
[----:B------:R-:W-:Y:S01]  /*19c0*/  LOP3.LUT R2, R2, 0x7f800000, RZ, 0xfc, !PT ;  /* 0x7f80000002027812 */ /* 0x000fe200078efcff */
[----:B------:R-:W-:Y:S06]  /*19d0*/  BRA `(.L_x_52) ;  /* 0x0000000000147947 */ /* 0x000fec0003800000 */
.L_x_46:
[----:B------:R-:W-:Y:S01]  /*19e0*/  LOP3.LUT R2, R5, 0x80000000, R3, 0x48, !PT ;  /* 0x8000000005027812 */ /* 0x000fe200078e4803 */
[----:B------:R-:W-:Y:S06]  /*19f0*/  BRA `(.L_x_52) ;  /* 0x00000000000c7947 */ /* 0x000fec0003800000 */
.L_x_45:
[----:B------:R-:W0:Y:S01]  /*1a00*/  MUFU.RSQ R2, -QNAN ;  /* 0xffc0000000027908 */ /* 0x000e220000001400 */
[----:B------:R-:W-:Y:S05]  /*1a10*/  BRA `(.L_x_52) ;  /* 0x0000000000047947 */ /* 0x000fea0003800000 */
.L_x_44:
[----:B------:R-:W-:-:S07]  /*1a20*/  FADD.FTZ R2, R3, R2 ;  /* 0x0000000203027221 */ /* 0x000fce0000010000 */
.L_x_52:
[----:B------:R-:W-:Y:S05]  /*1a30*/  BSYNC.RECONVERGENT B1 ;  /* 0x0000000000017941 */ /* 0x000fea0003800200 */
.L_x_42:
[----:B------:R-:W-:-:S04]  /*1a40*/  HFMA2 R5, -RZ, RZ, 0, 0 ;  /* 0x00000000ff057431 */ /* 0x000fc800000001ff */
[----:B0-----:R-:W-:Y:S05]  /*1a50*/  RET.REL.NODEC R4 `(avg_pool2d_kernel) ;  /* 0xffffffe404687950 */ /* 0x001fea0003c3ffff */
.L_x_53:
        /* <DEDUP_REMOVED lines=10> */
.L_x_86:


//--------------------- .text.max_pool2d_kernel   --------------------------
	.section	.text.max_pool2d_kernel,"ax",@progbits
	.align	128
        .global         max_pool2d_kernel
        .type           max_pool2d_kernel,@function
        .size           max_pool2d_kernel,(.L_x_91 - max_pool2d_kernel)
        .other          max_pool2d_kernel,@"STO_CUDA_ENTRY STV_DEFAULT"
max_pool2d_kernel:
.text.max_pool2d_kernel:
        /* <DEDUP_REMOVED lines=35> */
[----:B------:R-:W-:Y:S01]  /*0230*/  SEL R9, R2, R5, !P0 ;  /* 0x0000000502097207 */ /* 0x000fe20004000000 */
[----:B------:R-:W-:-:S03]  /*0240*/  IMAD.MOV.U32 R2, RZ, RZ, -0x800000 ;  /* 0xff800000ff027424 */ /* 0x000fc600078e00ff */
[----:B------:R-:W-:Y:S01]  /*0250*/  @!P2 IADD3 R9, PT, PT, -R9, RZ, RZ ;  /* 0x000000ff0909a210 */ /* 0x000fe20007ffe1ff */
[----:B--2---:R-:W-:Y:S06]  /*0260*/  BRA.U !UP0, `(.L_x_54) ;  /* 0x00000011080c7547 */ /* 0x004fec000b800000 */
[----:B------:R-:W-:Y:S01]  /*0270*/  IABS R14, R7 ;  /* 0x00000007000e7213 */ /* 0x000fe20000000000 */
[----:B------:R-:W0:Y:S01]  /*0280*/  LDCU UR6, c[0x0][0x3a4] ;  /* 0x00007480ff0677ac */ /* 0x000e220008000800 */
[----:B------:R-:W-:Y:S02]  /*0290*/  ISETP.GE.U32.AND P0, PT, R5, R12, PT ;  /* 0x0000000c0500720c */ /* 0x000fe40003f06070 */
[----:B------:R-:W1:Y:S01]  /*02a0*/  I2F.RP R10, R14 ;  /* 0x0000000e000a7306 */ /* 0x000e620000209400 */
[----:B------:R-:W-:Y:S02]  /*02b0*/  LOP3.LUT R4, R0, R3, RZ, 0x3c, !PT ;  /* 0x0000000300047212 */ /* 0x000fe400078e3cff */
[----:B------:R-:W-:Y:S02]  /*02c0*/  @!P1 IADD3 R8, PT, PT, R8, 0x1, RZ ;  /* 0x0000000108089810 */ /* 0x000fe40007ffe0ff */
[----:B------:R-:W-:-:S06]  /*02d0*/  ISETP.GE.AND P2, PT, R4, RZ, PT ;  /* 0x000000ff0400720c */ /* 0x000fcc0003f46270 */
[----:B------:R-:W-:Y:S01]  /*02e0*/  @P0 VIADD R8, R8, 0x1 ;  /* 0x0000000108080836 */ /* 0x000fe20000000000 */
[----:B------:R-:W-:Y:S01]  /*02f0*/  ISETP.NE.AND P0, PT, R3, RZ, PT ;  /* 0x000000ff0300720c */ /* 0x000fe20003f05270 */
[----:B-1----:R-:W1:Y:S01]  /*0300*/  MUFU.RCP R10, R10 ;  /* 0x0000000a000a7308 */ /* 0x002e620000001000 */
[----:B0-----:R-:W-:-:S04]  /*0310*/  UISETP.GE.AND UP0, UPT, UR6, 0x1, UPT ;  /* 0x000000010600788c */ /* 0x001fc8000bf06270 */
[----:B------:R-:W-:Y:S02]  /*0320*/  @!P2 IMAD.MOV R8, RZ, RZ, -R8 ;  /* 0x000000ffff08a224 */ /* 0x000fe400078e0a08 */
[----:B-1----:R-:W-:Y:S01]  /*0330*/  VIADD R5, R10, 0xffffffe ;  /* 0x0ffffffe0a057836 */ /* 0x002fe20000000000 */
[----:B------:R-:W-:-:S04]  /*0340*/  LOP3.LUT R10, RZ, R3, RZ, 0x33, !PT ;  /* 0x00000003ff0a7212 */ /* 0x000fc800078e33ff */
[----:B------:R-:W-:Y:S01]  /*0350*/  SEL R8, R10, R8, !P0 ;  /* 0x000000080a087207 */ /* 0x000fe20004000000 */
[----:B------:R-:W0:Y:S03]  /*0360*/  F2I.FTZ.U32.TRUNC.NTZ R5, R5 ;  /* 0x0000000500057305 */ /* 0x000e26000021f000 */
[----:B------:R-:W-:Y:S02]  /*0370*/  IABS R11, R8 ;  /* 0x00000008000b7213 */ /* 0x000fe40000000000 */
[----:B0-----:R-:W-:-:S04]  /*0380*/  IADD3 R4, PT, PT, RZ, -R5, RZ ;  /* 0x80000005ff047210 */ /* 0x001fc80007ffe0ff */
[----:B------:R-:W-:Y:S01]  /*0390*/  MOV R3, R4 ;  /* 0x0000000400037202 */ /* 0x000fe20000000f00 */
[----:B------:R-:W-:-:S04]  /*03a0*/  IMAD.MOV.U32 R4, RZ, RZ, RZ ;  /* 0x000000ffff047224 */ /* 0x000fc800078e00ff */
[----:B------:R-:W-:-:S04]  /*03b0*/  IMAD R3, R3, R14, RZ ;  /* 0x0000000e03037224 */ /* 0x000fc800078e02ff */
[----:B------:R-:W-:Y:S01]  /*03c0*/  IMAD.HI.U32 R4, R5, R3, R4 ;  /* 0x0000000305047227 */ /* 0x000fe200078e0004 */
[----:B------:R-:W-:-:S05]  /*03d0*/  MOV R3, R11 ;  /* 0x0000000b00037202 */ /* 0x000fca0000000f00 */
[----:B------:R-:W-:-:S04]  /*03e0*/  IMAD.HI.U32 R11, R4, R3, RZ ;  /* 0x00000003040b7227 */ /* 0x000fc800078e00ff */
[----:B------:R-:W-:-:S04]  /*03f0*/  IMAD.MOV R4, RZ, RZ, -R11 ;  /* 0x000000ffff047224 */ /* 0x000fc800078e0a0b */
[----:B------:R-:W-:-:S05]  /*0400*/  IMAD R3, R14, R4, R3 ;  /* 0x000000040e037224 */ /* 0x000fca00078e0203 */
[----:B------:R-:W-:-:S13]  /*0410*/  ISETP.GT.U32.AND P2, PT, R14, R3, PT ;  /* 0x000000030e00720c */ /* 0x000fda0003f44070 */
[-C--:B------:R-:W-:Y:S01]  /*0420*/  @!P2 IADD3 R3, PT, PT, R3, -R14.reuse, RZ ;  /* 0x8000000e0303a210 */ /* 0x080fe20007ffe0ff */
[----:B------:R-:W-:Y:S01]  /*0430*/  @!P2 VIADD R11, R11, 0x1 ;  /* 0x000000010b0ba836 */ /* 0x000fe20000000000 */
[----:B------:R-:W-:Y:S02]  /*0440*/  ISETP.NE.AND P2, PT, R7, RZ, PT ;  /* 0x000000ff0700720c */ /* 0x000fe40003f45270 */
[----:B------:R-:W-:Y:S02]  /*0450*/  ISETP.GE.U32.AND P1, PT, R3, R14, PT ;  /* 0x0000000e0300720c */ /* 0x000fe40003f26070 */
[----:B------:R-:W-:-:S04]  /*0460*/  LOP3.LUT R3, R8, R7, RZ, 0x3c, !PT ;  /* 0x0000000708037212 */ /* 0x000fc800078e3cff */
[----:B------:R-:W-:Y:S02]  /*0470*/  ISETP.GE.AND P3, PT, R3, RZ, PT ;  /* 0x000000ff0300720c */ /* 0x000fe40003f66270 */
[----:B------:R-:W-:-:S05]  /*0480*/  SEL R3, R10, R9, !P0 ;  /* 0x000000090a037207 */ /* 0x000fca0004000000 */
[----:B------:R-:W-:-:S06]  /*0490*/  @P1 IADD3 R11, PT, PT, R11, 0x1, RZ ;  /* 0x000000010b0b1810 */ /* 0x000fcc0007ffe0ff */
[----:B------:R-:W-:Y:S01]  /*04a0*/  @!P3 IMAD.MOV R11, RZ, RZ, -R11 ;  /* 0x000000ffff0bb224 */ /* 0x000fe200078e0a0b */
        /* <DEDUP_REMOVED lines=8> */
[----:B0-----:R-:W-:-:S06]  /*0530*/  IADD3 R4, PT, PT, R2, 0xffffffe, RZ ;  /* 0x0ffffffe02047810 */ /* 0x001fcc0007ffe0ff */
[----:B------:R0:W1:Y:S02]  /*0540*/  F2I.FTZ.U32.TRUNC.NTZ R5, R4 ;  /* 0x0000000400057305 */ /* 0x000064000021f000 */
[----:B0-----:R-:W-:Y:S01]  /*0550*/  MOV R4, RZ ;  /* 0x000000ff00047202 */ /* 0x001fe20000000f00 */
[----:B-1----:R-:W-:-:S04]  /*0560*/  IMAD.MOV R10, RZ, RZ, -R5 ;  /* 0x000000ffff0a7224 */ /* 0x002fc800078e0a05 */
[----:B------:R-:W-:Y:S01]  /*0570*/  IMAD R13, R10, R9, RZ ;  /* 0x000000090a0d7224 */ /* 0x000fe200078e02ff */
[----:B------:R-:W-:-:S03]  /*0580*/  IABS R10, R11 ;  /* 0x0000000b000a7213 */ /* 0x000fc60000000000 */
[----:B------:R-:W-:-:S06]  /*0590*/  IMAD.HI.U32 R5, R5, R13, R4 ;  /* 0x0000000d05057227 */ /* 0x000fcc00078e0004 */
[----:B------:R-:W-:Y:S01]  /*05a0*/  IMAD.HI.U32 R4, R5, R10, RZ ;  /* 0x0000000a05047227 */ /* 0x000fe200078e00ff */
[----:B------:R-:W-:-:S03]  /*05b0*/  IADD3 R5, PT, PT, -R11, RZ, RZ ;  /* 0x000000ff0b057210 */ /* 0x000fc60007ffe1ff */
[----:B------:R-:W-:Y:S02]  /*05c0*/  IMAD.MOV R2, RZ, RZ, -R4 ;  /* 0x000000ffff027224 */ /* 0x000fe400078e0a04 */
[----:B------:R-:W-:Y:S02]  /*05d0*/  IMAD R5, R7, R5, R8 ;  /* 0x0000000507057224 */ /* 0x000fe400078e0208 */
[C---:B------:R-:W-:Y:S02]  /*05e0*/  IMAD R2, R9.reuse, R2, R10 ;  /* 0x0000000209027224 */ /* 0x040fe400078e020a */
[----:B------:R-:W0:Y:S03]  /*05f0*/  LDC R10, c[0x0][0x3ac] ;  /* 0x0000eb00ff0a7b82 */ /* 0x000e260000000800 */
[----:B------:R-:W-:-:S13]  /*0600*/  ISETP.GT.U32.AND P1, PT, R9, R2, PT ;  /* 0x000000020900720c */ /* 0x000fda0003f24070 */
[-C--:B------:R-:W-:Y:S01]  /*0610*/  @!P1 IADD3 R2, PT, PT, R2, -R9.reuse, RZ ;  /* 0x8000000902029210 */ /* 0x080fe20007ffe0ff */
[----:B------:R-:W-:Y:S01]  /*0620*/  @!P1 VIADD R4, R4, 0x1 ;  /* 0x0000000104049836 */ /* 0x000fe20000000000 */
[----:B------:R-:W-:Y:S02]  /*0630*/  ISETP.NE.AND P1, PT, R6, RZ, PT ;  /* 0x000000ff0600720c */ /* 0x000fe40003f25270 */
[----:B------:R-:W-:Y:S02]  /*0640*/  ISETP.GE.U32.AND P0, PT, R2, R9, PT ;  /* 0x000000090200720c */ /* 0x000fe40003f06070 */
[----:B------:R-:W-:Y:S01]  /*0650*/  LOP3.LUT R2, R11, R6, RZ, 0x3c, !PT ;  /* 0x000000060b027212 */ /* 0x000fe200078e3cff */
[----:B0-----:R-:W-:-:S03]  /*0660*/  IMAD R7, R5, R10, 0x6 ;  /* 0x0000000605077424 */ /* 0x001fc600078e020a */
[----:B------:R-:W-:Y:S01]  /*0670*/  ISETP.GE.AND P2, PT, R2, RZ, PT ;  /* 0x000000ff0200720c */ /* 0x000fe20003f46270 */
[----:B------:R-:W-:-:S06]  /*0680*/  IMAD R8, R5, R10, 0x7 ;  /* 0x0000000705087424 */ /* 0x000fcc00078e020a */
[----:B------:R-:W-:-:S06]  /*0690*/  @P0 IADD3 R4, PT, PT, R4, 0x1, RZ ;  /* 0x0000000104040810 */ /* 0x000fcc0007ffe0ff */
[----:B------:R-:W-:Y:S01]  /*06a0*/  @!P2 IMAD.MOV R4, RZ, RZ, -R4 ;  /* 0x000000ffff04a224 */ /* 0x000fe200078e0a04 */
[----:B------:R-:W-:-:S05]  /*06b0*/  @!P1 LOP3.LUT R4, RZ, R6, RZ, 0x33, !PT ;  /* 0x00000006ff049212 */ /* 0x000fca00078e33ff */
[----:B------:R-:W-:-:S04]  /*06c0*/  IMAD.MOV R2, RZ, RZ, -R4 ;  /* 0x000000ffff027224 */ /* 0x000fc800078e0a04 */
[----:B------:R-:W-:Y:S01]  /*06d0*/  IMAD R6, R6, R2, R11 ;  /* 0x0000000206067224 */ /* 0x000fe200078e020b */
[----:B------:R-:W-:-:S07]  /*06e0*/  MOV R2, 0xff800000 ;  /* 0xff80000000027802 */ /* 0x000fce0000000f00 */
.L_x_61:
        /* <DEDUP_REMOVED lines=13> */
[----:B------:R-:W-:Y:S01]  /*07c0*/  IMAD.IADD R12, R7, 0x1, R10 ;  /* 0x00000001070c7824 */ /* 0x000fe200078e020a */
[----:B------:R-:W-:Y:S01]  /*07d0*/  IADD3 R14, PT, PT, R8, R10, RZ ;  /* 0x0000000a080e7210 */ /* 0x000fe20007ffe0ff */
[----:B------:R-:W-:Y:S01]  /*07e0*/  UIADD3 UR5, UPT, UPT, -UR6, URZ, URZ ;  /* 0x000000ff06057290 */ /* 0x000fe2000fffe1ff */
[----:B------:R-:W-:Y:S01]  /*07f0*/  ISETP.GE.AND P0, PT, R9, UR7, PT ;  /* 0x0000000709007c0c */ /* 0x000fe2000bf06270 */
[----:B------:R-:W1:Y:S03]  /*0800*/  LDCU UR8, c[0x0][0x398] ;  /* 0x00007300ff0877ac */ /* 0x000e660008000800 */
[----:B------:R-:W2:Y:S08]  /*0810*/  LDC R19, c[0x0][0x39c] ;  /* 0x0000e700ff137b82 */ /* 0x000eb00000000800 */
[----:B------:R-:W3:Y:S01]  /*0820*/  LDC R11, c[0x0][0x39c] ;  /* 0x0000e700ff0b7b82 */ /* 0x000ee20000000800 */
[----:B0-----:R-:W-:-:S02]  /*0830*/  IMAD R23, R5, R16, 0x3 ;  /* 0x0000000305177424 */ /* 0x001fc400078e0210 */
[----:B------:R-:W-:-:S03]  /*0840*/  IMAD R26, R5, R16, R10 ;  /* 0x00000010051a7224 */ /* 0x000fc600078e020a */
[----:B------:R-:W-:Y:S01]  /*0850*/  IADD3 R22, PT, PT, R10, R23, RZ ;  /* 0x000000170a167210 */ /* 0x000fe20007ffe0ff */
[----:B------:R-:W-:Y:S02]  /*0860*/  VIADD R18, R26, 0x2 ;  /* 0x000000021a127836 */ /* 0x000fe40000000000 */
[-CC-:B--2---:R-:W-:Y:S02]  /*0870*/  IMAD R21, R12, R19.reuse, R3.reuse ;  /* 0x000000130c157224 */ /* 0x184fe400078e0203 */
[-C--:B------:R-:W-:Y:S01]  /*0880*/  IMAD R12, R14, R19.reuse, R3 ;  /* 0x000000130e0c7224 */ /* 0x080fe200078e0203 */
[C---:B------:R-:W-:Y:S01]  /*0890*/  IADD3 R14, PT, PT, R26.reuse, 0x5, RZ ;  /* 0x000000051a0e7810 */ /* 0x040fe20007ffe0ff */
[C---:B------:R-:W-:Y:S02]  /*08a0*/  VIADD R24, R26.reuse, 0x4 ;  /* 0x000000041a187836 */ /* 0x040fe40000000000 */
[CC--:B------:R-:W-:Y:S02]  /*08b0*/  IMAD R20, R26.reuse, R19.reuse, R19 ;  /* 0x000000131a147224 */ /* 0x0c0fe400078e0213 */
[----:B------:R-:W-:-:S02]  /*08c0*/  IMAD R26, R26, R19, R3 ;  /* 0x000000131a1a7224 */ /* 0x000fc400078e0203 */
[-CC-:B------:R-:W-:Y:S02]  /*08d0*/  IMAD R18, R18, R19.reuse, R3.reuse ;  /* 0x0000001312127224 */ /* 0x180fe400078e0203 */
[-CC-:B------:R-:W-:Y:S02]  /*08e0*/  IMAD R22, R22, R19.reuse, R3.reuse ;  /* 0x0000001316167224 */ /* 0x180fe400078e0203 */
[-CC-:B------:R-:W-:Y:S02]  /*08f0*/  IMAD R24, R24, R19.reuse, R3.reuse ;  /* 0x0000001318187224 */ /* 0x180fe400078e0203 */
[----:B------:R-:W-:Y:S02]  /*0900*/  IMAD R19, R14, R19, R3 ;  /* 0x000000130e137224 */ /* 0x000fe400078e0203 */
[----:B-1-3--:R-:W-:-:S07]  /*0910*/  IMAD.IADD R20, R3, 0x1, R20 ;  /* 0x0000000103147824 */ /* 0x00afce00078e0214 */
.L_x_56:
[----:B------:R-:W-:-:S04]  /*0920*/  IADD3 R13, PT, PT, R23, -0x3, RZ ;  /* 0xfffffffd170d7810 */ /* 0x000fc80007ffe0ff */
[----:B------:R-:W-:Y:S01]  /*0930*/  ISETP.GE.OR P5, PT, R13, UR8, P0 ;  /* 0x000000080d007c0c */ /* 0x000fe200087a6670 */
[----:B------:R-:W-:-:S05]  /*0940*/  VIADD R13, R23, 0xfffffffe ;  /* 0xfffffffe170d7836 */ /* 0x000fca0000000000 */
[----:B------:R-:W-:Y:S02]  /*0950*/  ISETP.GE.OR P1, PT, R13, UR8, P0 ;  /* 0x000000080d007c0c */ /* 0x000fe40008726670 */
[----:B------:R-:W-:-:S04]  /*0960*/  IADD3 R13, PT, PT, R23, -0x1, RZ ;  /* 0xffffffff170d7810 */ /* 0x000fc80007ffe0ff */
        /* <DEDUP_REMOVED lines=10> */
[C---:B------:R-:W-:Y:S01]  /*0a10*/  ISETP.GE.OR P3, PT, R23.reuse, UR8, P0 ;  /* 0x0000000817007c0c */ /* 0x040fe20008766670 */
[----:B------:R-:W-:-:S05]  /*0a20*/  VIADD R25, R23, 0x1 ;  /* 0x0000000117197836 */ /* 0x000fca0000000000 */
[----:B------:R-:W-:Y:S02]  /*0a30*/  ISETP.GE.OR P4, PT, R25, UR8, P0 ;  /* 0x0000000819007c0c */ /* 0x000fe40008786670 */
[----:B------:R-:W-:-:S05]  /*0a40*/  IADD3 R25, PT, PT, R23, 0x2, RZ ;  /* 0x0000000217197810 */ /* 0x000fca0007ffe0ff */
[----:B0-----:R-:W0:Y:S02]  /*0a50*/  @!P3 LDC.64 R14, c[0x0][0x380] ;  /* 0x0000e000ff0ebb82 */ /* 0x001e240000000a00 */
[----:B0-----:R-:W-:Y:S01]  /*0a60*/  @!P3 IMAD.WIDE R14, R22, 0x4, R14 ;  /* 0x00000004160eb825 */ /* 0x001fe200078e020e */
[----:B---3--:R-:W-:Y:S02]  /*0a70*/  @!P5 FMNMX R2, R2, R29, !PT ;  /* 0x0000001d0202d209 */ /* 0x008fe40007800000 */
[----:B------:R-:W-:Y:S02]  /*0a80*/  ISETP.GE.OR P5, PT, R25, UR8, P0 ;  /* 0x0000000819007c0c */ /* 0x000fe400087a6670 */
[----:B----4-:R-:W-:Y:S02]  /*0a90*/  @!P1 FMNMX R2, R2, R17, !PT ;  /* 0x0000001102029209 */ /* 0x010fe40007800000 */
[----:B------:R-:W0:Y:S02]  /*0aa0*/  @!P4 LDC.64 R16, c[0x0][0x380] ;  /* 0x0000e000ff10cb82 */ /* 0x000e240000000a00 */
[----:B--2---:R-:W-:-:S02]  /*0ab0*/  @!P2 FMNMX R2, R2, R13, !PT ;  /* 0x0000000d0202a209 */ /* 0x004fc40007800000 */
[----:B------:R1:W2:Y:S01]  /*0ac0*/  @!P3 LDG.E.CONSTANT R13, desc[UR10][R14.64] ;  /* 0x0000000a0e0db981 */ /* 0x0002a2000c1e9900 */
[----:B------:R-:W-:-:S05]  /*0ad0*/  VIADD R25, R23, 0x3 ;  /* 0x0000000317197836 */ /* 0x000fca0000000000 */
[----:B------:R-:W-:Y:S01]  /*0ae0*/  ISETP.GE.OR P1, PT, R25, UR8, P0 ;  /* 0x0000000819007c0c */ /* 0x000fe20008726670 */
[----:B-1----:R-:W1:Y:S01]  /*0af0*/  @!P5 LDC.64 R14, c[0x0][0x380] ;  /* 0x0000e000ff0edb82 */ /* 0x002e620000000a00 */
[----:B0-----:R-:W-:-:S11]  /*0b00*/  @!P4 IMAD.WIDE R28, R24, 0x4, R16 ;  /* 0x00000004181cc825 */ /* 0x001fd600078e0210 */
[----:B------:R-:W0:Y:S01]  /*0b10*/  @!P1 LDC.64 R16, c[0x0][0x380] ;  /* 0x0000e000ff109b82 */ /* 0x000e220000000a00 */
[----:B------:R1:W3:Y:S02]  /*0b20*/  @!P4 LDG.E.CONSTANT R25, desc[UR10][R28.64] ;  /* 0x0000000a1c19c981 */ /* 0x0002e4000c1e9900 */
[----:B-1----:R-:W-:Y:S01]  /*0b30*/  @!P5 IMAD.WIDE R28, R19, 0x4, R14 ;  /* 0x00000004131cd825 */ /* 0x002fe200078e020e */
[----:B------:R-:W-:-:S04]  /*0b40*/  IADD3 R14, PT, PT, R23, 0x4, RZ ;  /* 0x00000004170e7810 */ /* 0x000fc80007ffe0ff */
[----:B------:R-:W-:Y:S01]  /*0b50*/  ISETP.GE.OR P2, PT, R14, UR8, P0 ;  /* 0x000000080e007c0c */ /* 0x000fe20008746670 */
[----:B------:R-:W4:Y:S01]  /*0b60*/  @!P5 LDG.E.CONSTANT R27, desc[UR10][R28.64] ;  /* 0x0000000a1c1bd981 */ /* 0x000f22000c1e9900 */
[----:B0-----:R-:W-:-:S06]  /*0b70*/  @!P1 IMAD.WIDE R16, R21, 0x4, R16 ;  /* 0x0000000415109825 */ /* 0x001fcc00078e0210 */
[----:B------:R-:W5:Y:S05]  /*0b80*/  @!P1 LDG.E.CONSTANT R17, desc[UR10][R16.64] ;  /* 0x0000000a10119981 */ /* 0x000f6a000c1e9900 */
[----:B------:R-:W0:Y:S02]  /*0b90*/  @!P2 LDC.64 R14, c[0x0][0x380] ;  /* 0x0000e000ff0eab82 */ /* 0x000e240000000a00 */
[----:B0-----:R-:W-:-:S06]  /*0ba0*/  @!P2 IMAD.WIDE R14, R12, 0x4, R14 ;  /* 0x000000040c0ea825 */ /* 0x001fcc00078e020e */
[----:B------:R-:W5:Y:S01]  /*0bb0*/  @!P2 LDG.E.CONSTANT R15, desc[UR10][R14.64] ;  /* 0x0000000a0e0fa981 */ /* 0x000f62000c1e9900 */
[----:B------:R-:W-:Y:S01]  /*0bc0*/  UIADD3 UR5, UPT, UPT, UR5, 0x8, URZ ;  /* 0x0000000805057890 */ /* 0x000fe2000fffe0ff */
[----:B------:R-:W-:Y:S01]  /*0bd0*/  VIADD R23, R23, 0x8 ;  /* 0x0000000817177836 */ /* 0x000fe20000000000 */
[C---:B------:R-:W-:Y:S01]  /*0be0*/  LEA R26, R11.reuse, R26, 0x3 ;  /* 0x0000001a0b1a7211 */ /* 0x040fe200078e18ff */
[C---:B------:R-:W-:Y:S01]  /*0bf0*/  IMAD R20, R11.reuse, 0x8, R20 ;  /* 0x000000080b147824 */ /* 0x040fe200078e0214 */
[----:B------:R-:W-:Y:S01]  /*0c00*/  UISETP.NE.AND UP1, UPT, UR5, URZ, UPT ;  /* 0x000000ff0500728c */ /* 0x000fe2000bf25270 */
[C---:B------:R-:W-:Y:S01]  /*0c10*/  LEA R18, R11.reuse, R18, 0x3 ;  /* 0x000000120b127211 */ /* 0x040fe200078e18ff */
[C---:B------:R-:W-:Y:S01]  /*0c20*/  IMAD R22, R11.reuse, 0x8, R22 ;  /* 0x000000080b167824 */ /* 0x040fe200078e0216 */
[C---:B------:R-:W-:Y:S01]  /*0c30*/  LEA R24, R11.reuse, R24, 0x3 ;  /* 0x000000180b187211 */ /* 0x040fe200078e18ff */
[C---:B------:R-:W-:Y:S01]  /*0c40*/  IMAD R19, R11.reuse, 0x8, R19 ;  /* 0x000000080b137824 */ /* 0x040fe200078e0213 */
[C---:B------:R-:W-:Y:S01]  /*0c50*/  LEA R21, R11.reuse, R21, 0x3 ;  /* 0x000000150b157211 */ /* 0x040fe200078e18ff */
[----:B------:R-:W-:Y:S01]  /*0c60*/  IMAD R12, R11, 0x8, R12 ;  /* 0x000000080b0c7824 */ /* 0x000fe200078e020c */
[----:B--2---:R-:W-:-:S04]  /*0c70*/  @!P3 FMNMX R2, R2, R13, !PT ;  /* 0x0000000d0202b209 */ /* 0x004fc80007800000 */
[----:B---3--:R-:W-:-:S04]  /*0c80*/  @!P4 FMNMX R2, R2, R25, !PT ;  /* 0x000000190202c209 */ /* 0x008fc80007800000 */
[----:B----4-:R-:W-:-:S04]  /*0c90*/  @!P5 FMNMX R2, R2, R27, !PT ;  /* 0x0000001b0202d209 */ /* 0x010fc80007800000 */
[----:B-----5:R-:W-:-:S04]  /*0ca0*/  @!P1 FMNMX R2, R2, R17, !PT ;  /* 0x0000001102029209 */ /* 0x020fc80007800000 */
[----:B------:R-:W-:Y:S01]  /*0cb0*/  @!P2 FMNMX R2, R2, R15, !PT ;  /* 0x0000000f0202a209 */ /* 0x000fe20007800000 */
[----:B------:R-:W-:Y:S06]  /*0cc0*/  BRA.U UP1, `(.L_x_56) ;  /* 0xfffffffd01147547 */ /* 0x000fec000b83ffff */
[----:B------:R-:W-:-:S05]  /*0cd0*/  UMOV UR5, UR6 ;  /* 0x0000000600057c82 */ /* 0x000fca0008000000 */
.L_x_55:
        /* <DEDUP_REMOVED lines=13> */
[C---:B------:R-:W-:Y:S02]  /*0db0*/  ISETP.GE.OR P1, PT, R15.reuse, UR8, P0 ;  /* 0x000000080f007c0c */ /* 0x040fe40008726670 */
[----:B------:R-:W-:Y:S02]  /*0dc0*/  IADD3 R23, PT, PT, R15, 0x1, RZ ;  /* 0x000000010f177810 */ /* 0x000fe40007ffe0ff */
[----:B------:R-:W-:Y:S02]  /*0dd0*/  ISETP.GE.OR P3, PT, R25, UR8, P0 ;  /* 0x0000000819007c0c */ /* 0x000fe40008766670 */
[----:B------:R-:W-:Y:S02]  /*0de0*/  ISETP.GE.OR P2, PT, R23, UR8, P0 ;  /* 0x0000000817007c0c */ /* 0x000fe40008746670 */
[----:B------:R-:W-:-:S04]  /*0df0*/  IADD3 R11, PT, PT, R15, 0x3, RZ ;  /* 0x000000030f0b7810 */ /* 0x000fc80007ffe0ff */
[----:B------:R-:W-:Y:S01]  /*0e00*/  ISETP.GE.OR P0, PT, R11, UR8, P0 ;  /* 0x000000080b007c0c */ /* 0x000fe20008706670 */
[----:B------:R-:W0:Y:S01]  /*0e10*/  @!P1 LDC R21, c[0x0][0x39c] ;  /* 0x0000e700ff159b82 */ /* 0x000e220000000800 */
[----:B------:R-:W-:-:S03]  /*0e20*/  @!P1 IMAD.IADD R26, R10, 0x1, R15 ;  /* 0x000000010a1a9824 */ /* 0x000fc600078e020f */
[C---:B------:R-:W-:Y:S02]  /*0e30*/  @!P3 IMAD.IADD R25, R10.reuse, 0x1, R25 ;  /* 0x000000010a19b824 */ /* 0x040fe400078e0219 */
[C---:B------:R-:W-:Y:S02]  /*0e40*/  @!P2 IADD3 R23, PT, PT, R10.reuse, R23, RZ ;  /* 0x000000170a17a210 */ /* 0x040fe40007ffe0ff */
[----:B------:R-:W1:Y:S04]  /*0e50*/  @!P1 LDC.64 R16, c[0x0][0x380] ;  /* 0x0000e000ff109b82 */ /* 0x000e680000000a00 */
[----:B------:R-:W-:-:S04]  /*0e60*/  @!P0 IADD3 R11, PT, PT, R10, R11, RZ ;  /* 0x0000000b0a0b8210 */ /* 0x000fc80007ffe0ff */
        /* <DEDUP_REMOVED lines=19> */
[----:B----4-:R-:W-:-:S04]  /*0fa0*/  @!P1 FMNMX R2, R2, R17, !PT ;  /* 0x0000001102029209 */ /* 0x010fc80007800000 */
[----:B-----5:R-:W-:-:S04]  /*0fb0*/  @!P2 FMNMX R2, R2, R19, !PT ;  /* 0x000000130202a209 */ /* 0x020fc80007800000 */
[----:B------:R-:W-:-:S04]  /*0fc0*/  @!P3 FMNMX R2, R2, R13, !PT ;  /* 0x0000000d0202b209 */ /* 0x000fc80007800000 */
[----:B--2---:R-:W-:-:S07]  /*0fd0*/  @!P0 FMNMX R2, R2, R15, !PT ;  /* 0x0000000f02028209 */ /* 0x004fce0007800000 */
.L_x_58:
        /* <DEDUP_REMOVED lines=8> */
[----:B0-----:R-:W-:-:S04]  /*1060*/  IMAD R11, R5, R12, UR5 ;  /* 0x00000005050b7e24 */ /* 0x001fc8000f8e020c */
[C---:B------:R-:W-:Y:S01]  /*1070*/  VIADD R17, R11.reuse, 0x1 ;  /* 0x000000010b117836 */ /* 0x040fe20000000000 */
[----:B------:R-:W-:-:S04]  /*1080*/  ISETP.GE.OR P1, PT, R11, UR8, P0 ;  /* 0x000000080b007c0c */ /* 0x000fc80008726670 */
[----:B------:R-:W-:-:S09]  /*1090*/  ISETP.GE.OR P0, PT, R17, UR8, P0 ;  /* 0x0000000811007c0c */ /* 0x000fd20008706670 */
[----:B------:R-:W0:Y:S01]  /*10a0*/  @!P1 LDC R18, c[0x0][0x39c] ;  /* 0x0000e700ff129b82 */ /* 0x000e220000000800 */
[----:B------:R-:W-:-:S07]  /*10b0*/  @!P1 IADD3 R16, PT, PT, R10, R11, RZ ;  /* 0x0000000b0a109210 */ /* 0x000fce0007ffe0ff */
[----:B------:R-:W1:Y:S08]  /*10c0*/  @!P1 LDC.64 R14, c[0x0][0x380] ;  /* 0x0000e000ff0e9b82 */ /* 0x000e700000000a00 */
[----:B------:R-:W2:Y:S08]  /*10d0*/  @!P0 LDC R19, c[0x0][0x39c] ;  /* 0x0000e700ff138b82 */ /* 0x000eb00000000800 */
[----:B------:R-:W3:Y:S01]  /*10e0*/  @!P0 LDC.64 R12, c[0x0][0x380] ;  /* 0x0000e000ff0c8b82 */ /* 0x000ee20000000a00 */
[----:B0-----:R-:W-:-:S02]  /*10f0*/  @!P1 IMAD R11, R16, R18, R3 ;  /* 0x00000012100b9224 */ /* 0x001fc400078e0203 */
[----:B------:R-:W-:Y:S02]  /*1100*/  @!P0 IMAD.IADD R16, R10, 0x1, R17 ;  /* 0x000000010a108824 */ /* 0x000fe400078e0211 */
[----:B-1----:R-:W-:-:S06]  /*1110*/  @!P1 IMAD.WIDE R14, R11, 0x4, R14 ;  /* 0x000000040b0e9825 */ /* 0x002fcc00078e020e */
[----:B------:R-:W4:Y:S01]  /*1120*/  @!P1 LDG.E.CONSTANT R15, desc[UR10][R14.64] ;  /* 0x0000000a0e0f9981 */ /* 0x000f22000c1e9900 */
[----:B--2---:R-:W-:-:S04]  /*1130*/  @!P0 IMAD R11, R16, R19, R3 ;  /* 0x00000013100b8224 */ /* 0x004fc800078e0203 */
[----:B---3--:R-:W-:-:S06]  /*1140*/  @!P0 IMAD.WIDE R12, R11, 0x4, R12 ;  /* 0x000000040b0c8825 */ /* 0x008fcc00078e020c */
[----:B------:R-:W2:Y:S01]  /*1150*/  @!P0 LDG.E.CONSTANT R13, desc[UR10][R12.64] ;  /* 0x0000000a0c0d8981 */ /* 0x000ea2000c1e9900 */
[----:B------:R-:W-:Y:S01]  /*1160*/  UIADD3 UR5, UPT, UPT, UR5, 0x2, URZ ;  /* 0x0000000205057890 */ /* 0x000fe2000fffe0ff */
[----:B----4-:R-:W-:-:S04]  /*1170*/  @!P1 FMNMX R2, R2, R15, !PT ;  /* 0x0000000f02029209 */ /* 0x010fc80007800000 */
[----:B--2---:R-:W-:-:S07]  /*1180*/  @!P0 FMNMX R2, R2, R13, !PT ;  /* 0x0000000d02028209 */ /* 0x004fce0007800000 */
.L_x_59:
        /* <DEDUP_REMOVED lines=10> */
[----:B------:R-:W-:-:S05]  /*1230*/  IADD3 R10, PT, PT, R10, R11, RZ ;  /* 0x0000000b0a0a7210 */ /* 0x000fca0007ffe0ff */
[----:B-1----:R-:W-:-:S04]  /*1240*/  IMAD R11, R10, UR5, R3 ;  /* 0x000000050a0b7c24 */ /* 0x002fc8000f8e0203 */
[----:B0-----:R-:W-:-:S06]  /*1250*/  IMAD.WIDE R10, R11, 0x4, R12 ;  /* 0x000000040b0a7825 */ /* 0x001fcc00078e020c */
[----:B------:R-:W2:Y:S02]  /*1260*/  LDG.E.CONSTANT R11, desc[UR10][R10.64] ;  /* 0x0000000a0a0b7981 */ /* 0x000ea4000c1e9900 */
[----:B--2---:R-:W-:-:S07]  /*1270*/  FMNMX R2, R2, R11, !PT ;  /* 0x0000000b02027209 */ /* 0x004fce0007800000 */
.L_x_60:
[----:B------:R-:W-:Y:S05]  /*1280*/  BSYNC.RECONVERGENT B0 ;  /* 0x0000000000007941 */ /* 0x000fea0003800200 */
.L_x_57:
[----:B------:R-:W-:Y:S05]  /*1290*/  BRA.U UP0, `(.L_x_61) ;  /* 0xfffffff500147547 */ /* 0x000fea000b83ffff */
.L_x_54:
[----:B------:R-:W0:Y:S02]  /*12a0*/  LDC.64 R4, c[0x0][0x388] ;  /* 0x0000e200ff047b82 */ /* 0x000e240000000a00 */
[----:B0-----:R-:W-:-:S05]  /*12b0*/  IMAD.WIDE R4, R0, 0x4, R4 ;  /* 0x0000000400047825 */ /* 0x001fca00078e0204 */
[----:B------:R-:W-:Y:S01]  /*12c0*/  STG.E desc[UR10][R4.64], R2 ;  /* 0x0000000204007986 */ /* 0x000fe2000c10190a */
[----:B------:R-:W-:Y:S05]  /*12d0*/  EXIT ;  /* 0x000000000000794d */ /* 0x000fea0003800000 */
.L_x_62:
        /* <DEDUP_REMOVED lines=10> */
.L_x_91:


//--------------------- .text.conv2d_relu_kernel  --------------------------
	.section	.text.conv2d_relu_kernel,"ax",@progbits
	.align	128
        .global         conv2d_relu_kernel
        .type           conv2d_relu_kernel,@function
        .size           conv2d_relu_kernel,(.L_x_92 - conv2d_relu_kernel)
        .other          conv2d_relu_kernel,@"STO_CUDA_ENTRY STV_DEFAULT"
conv2d_relu_kernel:
.text.conv2d_relu_kernel:
[----:B------:R-:W-:Y:S01]  /*0000*/  LDC R1, c[0x0][0x37c] ;  /* 0x0000df00ff017b82 */ /* 0x000fe20000000800 */
[----:B------:R-:W0:Y:S07]  /*0010*/  S2R R9, SR_TID.X ;  /* 0x0000000000097919 */ /* 0x000e2e0000002100 */
[----:B------:R-:W1:Y:S01]  /*0020*/  LDC R5, c[0x0][0x3b0] ;  /* 0x0000ec00ff057b82 */ /* 0x000e620000000800 */
[----:B------:R-:W1:Y:S07]  /*0030*/  LDCU UR5, c[0x0][0x3a0] ;  /* 0x00007400ff0577ac */ /* 0x000e6e0008000800 */
[----:B------:R-:W2:Y:S08]  /*0040*/  LDC R3, c[0x0][0x3cc] ;  /* 0x0000f300ff037b82 */ /* 0x000eb00000000800 */
[----:B------:R-:W0:Y:S08]  /*0050*/  S2UR UR4, SR_CTAID.X ;  /* 0x00000000000479c3 */ /* 0x000e300000002500 */
[----:B------:R-:W0:Y:S01]  /*0060*/  LDC R2, c[0x0][0x360] ;  /* 0x0000d800ff027b82 */ /* 0x000e220000000800 */
[----:B-1----:R-:W-:-:S07]  /*0070*/  IMAD R0, R5, UR5, RZ ;  /* 0x0000000505007c24 */ /* 0x002fce000f8e02ff */
[----:B------:R-:W1:Y:S01]  /*0080*/  LDC R4, c[0x0][0x3d0] ;  /* 0x0000f400ff047b82 */ /* 0x000e620000000800 */
[----:B--2---:R-:W-:Y:S02]  /*0090*/  IMAD R7, R0, R3, RZ ;  /* 0x0000000300077224 */ /* 0x004fe400078e02ff */
[----:B0-----:R-:W-:Y:S02]  /*00a0*/  IMAD R0, R2, UR4, R9 ;  /* 0x0000000402007c24 */ /* 0x001fe4000f8e0209 */
[----:B-1----:R-:W-:-:S05]  /*00b0*/  IMAD R7, R7, R4, RZ ;  /* 0x0000000407077224 */ /* 0x002fca00078e02ff */
[----:B------:R-:W-:-:S13]  /*00c0*/  ISETP.GE.AND P0, PT, R0, R7, PT ;  /* 0x000000070000720c */ /* 0x000fda0003f06270 */
[----:B------:R-:W-:Y:S05]  /*00d0*/  @P0 EXIT ;  /* 0x000000000000094d */ /* 0x000fea0003800000 */
[----:B------:R-:W-:Y:S01]  /*00e0*/  IABS R9, R5 ;  /* 0x0000000500097213 */ /* 0x000fe20000000000 */
[----:B------:R-:W0:Y:S01]  /*00f0*/  LDCU UR4, c[0x0][0x3b4] ;  /* 0x00007680ff0477ac */ /* 0x000e220008000800 */
[----:B------:R-:W-:Y:S01]  /*0100*/  IABS R10, R0 ;  /* 0x00000000000a7213 */ /* 0x000fe20000000000 */
[----:B------:R-:W-:Y:S01]  /*0110*/  IMAD.MOV.U32 R18, RZ, RZ, RZ ;  /* 0x000000ffff127224 */ /* 0x000fe200078e00ff */
[----:B------:R-:W1:Y:S01]  /*0120*/  I2F.RP R2, R9 ;  /* 0x0000000900027306 */ /* 0x000e620000209400 */
[----:B------:R-:W2:Y:S07]  /*0130*/  LDCU.64 UR10, c[0x0][0x358] ;  /* 0x00006b00ff0a77ac */ /* 0x000eae0008000a00 */
[----:B-1----:R-:W1:Y:S01]  /*0140*/  MUFU.RCP R2, R2 ;  /* 0x0000000200027308 */ /* 0x002e620000001000 */
[----:B0-----:R-:W-:Y:S01]  /*0150*/  UISETP.GE.AND UP0, UPT, UR4, 0x1, UPT ;  /* 0x000000010400788c */ /* 0x001fe2000bf06270 */
[----:B-1----:R-:W-:-:S06]  /*0160*/  IADD3 R6, PT, PT, R2, 0xffffffe, RZ ;  /* 0x0ffffffe02067810 */ /* 0x002fcc0007ffe0ff */
[----:B------:R0:W1:Y:S02]  /*0170*/  F2I.FTZ.U32.TRUNC.NTZ R7, R6 ;  /* 0x0000000600077305 */ /* 0x000064000021f000 */
[----:B0-----:R-:W-:Y:S01]  /*0180*/  IMAD.MOV.U32 R6, RZ, RZ, RZ ;  /* 0x000000ffff067224 */ /* 0x001fe200078e00ff */
[----:B-1----:R-:W-:-:S05]  /*0190*/  IADD3 R8, PT, PT, RZ, -R7, RZ ;  /* 0x80000007ff087210 */ /* 0x002fca0007ffe0ff */
[----:B------:R-:W-:Y:S01]  /*01a0*/  IMAD R11, R8, R9, RZ ;  /* 0x00000009080b7224 */ /* 0x000fe200078e02ff */
[----:B------:R-:W-:-:S03]  /*01b0*/  IABS R8, R4 ;  /* 0x0000000400087213 */ /* 0x000fc60000000000 */
[----:B------:R-:W-:Y:S01]  /*01c0*/  IMAD.HI.U32 R7, R7, R11, R6 ;  /* 0x0000000b07077227 */ /* 0x000fe200078e0006 */
[----:B------:R-:W-:-:S04]  /*01d0*/  MOV R11, R8 ;  /* 0x00000008000b7202 */ /* 0x000fc80000000f00 */
[----:B------:R-:W0:Y:S01]  /*01e0*/  I2F.RP R8, R11 ;  /* 0x0000000b00087306 */ /* 0x000e220000209400 */
[----:B------:R-:W-:-:S05]  /*01f0*/  IMAD.HI.U32 R2, R7, R10, RZ ;  /* 0x0000000a07027227 */ /* 0x000fca00078e00ff */
[----:B------:R-:W-:-:S05]  /*0200*/  IADD3 R6, PT, PT, -R2, RZ, RZ ;  /* 0x000000ff02067210 */ /* 0x000fca0007ffe1ff */
[C---:B------:R-:W-:Y:S01]  /*0210*/  IMAD R6, R9.reuse, R6, R10 ;  /* 0x0000000609067224 */ /* 0x040fe200078e020a */
[----:B0-----:R-:W0:Y:S04]  /*0220*/  MUFU.RCP R8, R8 ;  /* 0x0000000800087308 */ /* 0x001e280000001000 */
[----:B------:R-:W-:-:S13]  /*0230*/  ISETP.GT.U32.AND P2, PT, R9, R6, PT ;  /* 0x000000060900720c */ /* 0x000fda0003f44070 */
[----:B------:R-:W-:Y:S01]  /*0240*/  @!P2 IMAD.IADD R6, R6, 0x1, -R9 ;  /* 0x000000010606a824 */ /* 0x000fe200078e0a09 */
[----:B------:R-:W-:Y:S02]  /*0250*/  @!P2 IADD3 R2, PT, PT, R2, 0x1, RZ ;  /* 0x000000010202a810 */ /* 0x000fe40007ffe0ff */
[----:B0-----:R-:W-:Y:S02]  /*0260*/  IADD3 R7, PT, PT, R8, 0xffffffe, RZ ;  /* 0x0ffffffe08077810 */ /* 0x001fe40007ffe0ff */
[----:B------:R-:W-:Y:S02]  /*0270*/  ISETP.GE.U32.AND P0, PT, R6, R9, PT ;  /* 0x000000090600720c */ /* 0x000fe40003f06070 */
[----:B------:R-:W-:Y:S02]  /*0280*/  LOP3.LUT R6, R0, R5, RZ, 0x3c, !PT ;  /* 0x0000000500067212 */ /* 0x000fe400078e3cff */
[----:B------:R-:W0:Y:S01]  /*0290*/  F2I.FTZ.U32.TRUNC.NTZ R7, R7 ;  /* 0x0000000700077305 */ /* 0x000e22000021f000 */
[----:B------:R-:W-:-:S02]  /*02a0*/  ISETP.NE.AND P2, PT, R5, RZ, PT ;  /* 0x000000ff0500720c */ /* 0x000fc40003f45270 */
[----:B------:R-:W-:Y:S01]  /*02b0*/  ISETP.GE.AND P1, PT, R6, RZ, PT ;  /* 0x000000ff0600720c */ /* 0x000fe20003f26270 */
[----:B------:R-:W-:-:S05]  /*02c0*/  HFMA2 R6, -RZ, RZ, 0, 0 ;  /* 0x00000000ff067431 */ /* 0x000fca00000001ff */
[----:B------:R-:W-:-:S05]  /*02d0*/  @P0 VIADD R2, R2, 0x1 ;  /* 0x0000000102020836 */ /* 0x000fca0000000000 */
[----:B------:R-:W-:Y:S02]  /*02e0*/  MOV R13, R2 ;  /* 0x00000002000d7202 */ /* 0x000fe40000000f00 */
[----:B0-----:R-:W-:-:S03]  /*02f0*/  IADD3 R2, PT, PT, RZ, -R7, RZ ;  /* 0x80000007ff027210 */ /* 0x001fc60007ffe0ff */
[----:B------:R-:W-:Y:S01]  /*0300*/  @!P1 IMAD.MOV R13, RZ, RZ, -R13 ;  /* 0x000000ffff0d9224 */ /* 0x000fe200078e0a0d */
[----:B------:R-:W-:Y:S01]  /*0310*/  @!P2 LOP3.LUT R13, RZ, R5, RZ, 0x33, !PT ;  /* 0x00000005ff0da212 */ /* 0x000fe200078e33ff */
[----:B------:R-:W-:-:S03]  /*0320*/  IMAD R9, R2, R11, RZ ;  /* 0x0000000b02097224 */ /* 0x000fc600078e02ff */
[----:B------:R-:W-:Y:S01]  /*0330*/  IABS R2, R13 ;  /* 0x0000000d00027213 */ /* 0x000fe20000000000 */
[----:B------:R-:W-:-:S06]  /*0340*/  IMAD.HI.U32 R6, R7, R9, R6 ;  /* 0x0000000907067227 */ /* 0x000fcc00078e0006 */
        /* <DEDUP_REMOVED lines=10> */
[----:B------:R-:W-:-:S05]  /*03f0*/  IADD3 R2, PT, PT, -R13, RZ, RZ ;  /* 0x000000ff0d027210 */ /* 0x000fca0007ffe1ff */
[----:B------:R-:W-:Y:S01]  /*0400*/  @P0 IADD3 R6, PT, PT, R6, 0x1, RZ ;  /* 0x0000000106060810 */ /* 0x000fe20007ffe0ff */
[----:B------:R-:W-:-:S05]  /*0410*/  IMAD R2, R5, R2, R0 ;  /* 0x0000000205027224 */ /* 0x000fca00078e0200 */
[----:B------:R-:W-:Y:S01]  /*0420*/  @!P1 IMAD.MOV R6, RZ, RZ, -R6 ;  /* 0x000000ffff069224 */ /* 0x000fe200078e0a06 */
[----:B------:R-:W-:-:S04]  /*0430*/  @!P2 LOP3.LUT R6, RZ, R4, RZ, 0x33, !PT ;  /* 0x00000004ff06a212 */ /* 0x000fc800078e33ff */
[----:B------:R-:W-:-:S05]  /*0440*/  IADD3 R7, PT, PT, -R6, RZ, RZ ;  /* 0x000000ff06077210 */ /* 0x000fca0007ffe1ff */
[----:B------:R-:W-:Y:S01]  /*0450*/  IMAD R13, R4, R7, R13 ;  /* 0x00000007040d7224 */ /* 0x000fe200078e020d */
[----:B--2---:R-:W-:Y:S06]  /*0460*/  BRA.U !UP0, `(.L_x_63) ;  /* 0x0000000d08807547 */ /* 0x004fec000b800000 */
[----:B------:R-:W0:Y:S02]  /*0470*/  LDCU UR4, c[0x0][0x3b8] ;  /* 0x00007700ff0477ac */ /* 0x000e240008000800 */
[----:B0-----:R-:W-:-:S09]  /*0480*/  UISETP.GE.AND UP0, UPT, UR4, 0x1, UPT ;  /* 0x000000010400788c */ /* 0x001fd2000bf06270 */
[----:B------:R-:W-:Y:S05]  /*0490*/  BRA.U !UP0, `(.L_x_63) ;  /* 0x0000000d08747547 */ /* 0x000fea000b800000 */
[----:B------:R-:W-:Y:S01]  /*04a0*/  IABS R8, R3 ;  /* 0x0000000300087213 */ /* 0x000fe20000000000 */
[----:B------:R-:W0:Y:S01]  /*04b0*/  LDCU UR13, c[0x0][0x3c8] ;  /* 0x00007900ff0d77ac */ /* 0x000e220008000800 */
[----:B------:R-:W-:Y:S01]  /*04c0*/  IABS R10, R6 ;  /* 0x00000006000a7213 */ /* 0x000fe20000000000 */
[----:B------:R-:W-:Y:S01]  /*04d0*/  HFMA2 R18, -RZ, RZ, 0, 0 ;  /* 0x00000000ff127431 */ /* 0x000fe200000001ff */
[----:B------:R-:W1:Y:S01]  /*04e0*/  I2F.RP R7, R8 ;  /* 0x0000000800077306 */ /* 0x000e620000209400 */
[----:B------:R-:W2:Y:S01]  /*04f0*/  LDCU UR12, c[0x0][0x3bc] ;  /* 0x00007780ff0c77ac */ /* 0x000ea20008000800 */
[----:B------:R-:W3:Y:S06]  /*0500*/  LDCU.128 UR4, c[0x0][0x380] ;  /* 0x00007000ff0477ac */ /* 0x000eec0008000c00 */
[----:B-1----:R-:W1:Y:S01]  /*0510*/  MUFU.RCP R7, R7 ;  /* 0x0000000700077308 */ /* 0x002e620000001000 */
[----:B---3--:R-:W-:-:S02]  /*0520*/  UIADD3 UR8, UP0, UPT, UR4, 0x20, URZ ;  /* 0x0000002004087890 */ /* 0x008fc4000ff1e0ff */
[----:B------:R-:W-:Y:S02]  /*0530*/  UIADD3 UR6, UP1, UPT, UR6, 0x20, URZ ;  /* 0x0000002006067890 */ /* 0x000fe4000ff3e0ff */
[----:B------:R-:W-:Y:S02]  /*0540*/  UIADD3.X UR9, UPT, UPT, URZ, UR5, URZ, UP0, !UPT ;  /* 0x00000005ff097290 */ /* 0x000fe400087fe4ff */
[----:B------:R-:W-:Y:S01]  /*0550*/  UIADD3.X UR7, UPT, UPT, URZ, UR7, URZ, UP1, !UPT ;  /* 0x00000007ff077290 */ /* 0x000fe20008ffe4ff */
[----:B------:R-:W-:Y:S01]  /*0560*/  UMOV UR4, URZ ;  /* 0x000000ff00047c82 */ /* 0x000fe20008000000 */
[----:B-1----:R-:W-:-:S04]  /*0570*/  IADD3 R4, PT, PT, R7, 0xffffffe, RZ ;  /* 0x0ffffffe07047810 */ /* 0x002fc80007ffe0ff */
[----:B------:R1:W3:Y:S02]  /*0580*/  F2I.FTZ.U32.TRUNC.NTZ R5, R4 ;  /* 0x0000000400057305 */ /* 0x0002e4000021f000 */
[----:B-1----:R-:W-:Y:S01]  /*0590*/  IMAD.MOV.U32 R4, RZ, RZ, RZ ;  /* 0x000000ffff047224 */ /* 0x002fe200078e00ff */
[----:B---3--:R-:W-:-:S05]  /*05a0*/  IADD3 R9, PT, PT, RZ, -R5, RZ ;  /* 0x80000005ff097210 */ /* 0x008fca0007ffe0ff */
[----:B------:R-:W-:-:S04]  /*05b0*/  IMAD R9, R9, R8, RZ ;  /* 0x0000000809097224 */ /* 0x000fc800078e02ff */
[----:B------:R-:W-:Y:S01]  /*05c0*/  IMAD.HI.U32 R5, R5, R9, R4 ;  /* 0x0000000905057227 */ /* 0x000fe200078e0004 */
[----:B------:R-:W-:Y:S02]  /*05d0*/  MOV R9, R10 ;  /* 0x0000000a00097202 */ /* 0x000fe40000000f00 */
[----:B------:R-:W1:Y:S03]  /*05e0*/  LDC R10, c[0x0][0x3ac] ;  /* 0x0000eb00ff0a7b82 */ /* 0x000e660000000800 */
[----:B------:R-:W-:-:S05]  /*05f0*/  IMAD.HI.U32 R4, R5, R9, RZ ;  /* 0x0000000905047227 */ /* 0x000fca00078e00ff */
[----:B------:R-:W-:-:S05]  /*0600*/  IADD3 R5, PT, PT, -R4, RZ, RZ ;  /* 0x000000ff04057210 */ /* 0x000fca0007ffe1ff */
[----:B------:R-:W-:-:S05]  /*0610*/  IMAD R5, R8, R5, R9 ;  /* 0x0000000508057224 */ /* 0x000fca00078e0209 */
[----:B------:R-:W-:Y:S02]  /*0620*/  ISETP.GT.U32.AND P2, PT, R8, R5, PT ;  /* 0x000000050800720c */ /* 0x000fe40003f44070 */
[----:B-1----:R-:W-:-:S04]  /*0630*/  LOP3.LUT R7, R10, 0x7ffffff0, RZ, 0xc0, !PT ;  /* 0x7ffffff00a077812 */ /* 0x002fc800078ec0ff */
[----:B------:R-:W-:-:S07]  /*0640*/  IADD3 R11, PT, PT, -R7, RZ, RZ ;  /* 0x000000ff070b7210 */ /* 0x000fce0007ffe1ff */
[----:B------:R-:W-:Y:S01]  /*0650*/  @!P2 IMAD.IADD R5, R5, 0x1, -R8 ;  /* 0x000000010505a824 */ /* 0x000fe200078e0a08 */
[----:B------:R-:W-:Y:S02]  /*0660*/  @!P2 IADD3 R4, PT, PT, R4, 0x1, RZ ;  /* 0x000000010404a810 */ /* 0x000fe40007ffe0ff */
[----:B------:R-:W-:Y:S02]  /*0670*/  ISETP.NE.AND P2, PT, R3, RZ, PT ;  /* 0x000000ff0300720c */ /* 0x000fe40003f45270 */
[----:B------:R-:W-:Y:S02]  /*0680*/  ISETP.GE.U32.AND P0, PT, R5, R8, PT ;  /* 0x000000080500720c */ /* 0x000fe40003f06070 */
[----:B------:R-:W-:Y:S01]  /*0690*/  LOP3.LUT R5, R6, R3, RZ, 0x3c, !PT ;  /* 0x0000000306057212 */ /* 0x000fe200078e3cff */
[----:B------:R-:W0:Y:S03]  /*06a0*/  LDC.64 R8, c[0x0][0x3c0] ;  /* 0x0000f000ff087b82 */ /* 0x000e260000000a00 */
[----:B------:R-:W-:-:S07]  /*06b0*/  ISETP.GE.AND P1, PT, R5, RZ, PT ;  /* 0x000000ff0500720c */ /* 0x000fce0003f26270 */
[----:B------:R-:W-:-:S06]  /*06c0*/  @P0 IADD3 R4, PT, PT, R4, 0x1, RZ ;  /* 0x0000000104040810 */ /* 0x000fcc0007ffe0ff */
[----:B------:R-:W-:Y:S01]  /*06d0*/  @!P1 IMAD.MOV R4, RZ, RZ, -R4 ;  /* 0x000000ffff049224 */ /* 0x000fe200078e0a04 */
[----:B------:R-:W-:-:S04]  /*06e0*/  @!P2 LOP3.LUT R4, RZ, R3, RZ, 0x33, !PT ;  /* 0x00000003ff04a212 */ /* 0x000fc800078e33ff */
[----:B------:R-:W-:-:S05]  /*06f0*/  IADD3 R5, PT, PT, -R4, RZ, RZ ;  /* 0x000000ff04057210 */ /* 0x000fca0007ffe1ff */
[----:B------:R-:W-:Y:S02]  /*0700*/  IMAD R6, R3, R5, R6 ;  /* 0x0000000503067224 */ /* 0x000fe400078e0206 */
[----:B0-----:R-:W-:Y:S01]  /*0710*/  IMAD R5, R13, R8, -UR13 ;  /* 0x8000000d0d057e24 */ /* 0x001fe2000f8e0208 */
[----:B------:R-:W-:Y:S01]  /*0720*/  LOP3.LUT R8, R10, 0xf, RZ, 0xc0, !PT ;  /* 0x0000000f0a087812 */ /* 0x000fe200078ec0ff */
[----:B--2---:R-:W-:Y:S01]  /*0730*/  IMAD R6, R6, UR12, -R9 ;  /* 0x0000000c06067c24 */ /* 0x004fe2000f8e0a09 */
[C---:B------:R-:W-:Y:S02]  /*0740*/  LOP3.LUT R9, R10.reuse, 0x7, RZ, 0xc0, !PT ;  /* 0x000000070a097812 */ /* 0x040fe400078ec0ff */
[----:B------:R-:W-:-:S07]  /*0750*/  LOP3.LUT R10, R10, 0x3, RZ, 0xc0, !PT ;  /* 0x000000030a0a7812 */ /* 0x000fce00078ec0ff */
.L_x_71:
[----:B------:R-:W0:Y:S01]  /*0760*/  LDCU UR5, c[0x0][0x3a4] ;  /* 0x00007480ff0577ac */ /* 0x000e220008000800 */
[----:B------:R-:W-:-:S05]  /*0770*/  VIADD R13, R6, UR4 ;  /* 0x00000004060d7c36 */ /* 0x000fca0008000000 */
[----:B0-----:R-:W-:Y:S01]  /*0780*/  ISETP.GE.AND P0, PT, R13, UR5, PT ;  /* 0x000000050d007c0c */ /* 0x001fe2000bf06270 */
[----:B------:R-:W-:-:S03]  /*0790*/  UMOV UR5, URZ ;  /* 0x000000ff00057c82 */ /* 0x000fc60008000000 */
[----:B------:R-:W-:-:S13]  /*07a0*/  ISETP.GT.AND P0, PT, R13, -0x1, !P0 ;  /* 0xffffffff0d00780c */ /* 0x000fda0004704270 */
.L_x_70:
[----:B------:R-:W0:Y:S01]  /*07b0*/  LDCU.64 UR12, c[0x0][0x3a8] ;  /* 0x00007500ff0c77ac */ /* 0x000e220008000a00 */
[----:B------:R-:W-:Y:S01]  /*07c0*/  IADD3 R14, PT, PT, R5, UR5, RZ ;  /* 0x00000005050e7c10 */ /* 0x000fe2000fffe0ff */
[----:B------:R-:W-:Y:S03]  /*07d0*/  BSSY.RECONVERGENT B0, `(.L_x_64) ;  /* 0x00000a1000007945 */ /* 0x000fe60003800200 */
[----:B0-----:R-:W-:-:S04]  /*07e0*/  ISETP.GE.AND P1, PT, R14, UR12, PT ;  /* 0x0000000c0e007c0c */ /* 0x001fc8000bf26270 */
[----:B------:R-:W-:-:S04]  /*07f0*/  ISETP.GT.AND P1, PT, R14, -0x1, !P1 ;  /* 0xffffffff0e00780c */ /* 0x000fc80004f24270 */
[----:B------:R-:W-:-:S04]  /*0800*/  PLOP3.LUT P1, PT, P0, P1, PT, 0x80, 0x8 ;  /* 0x000000000008781c */ /* 0x000fc80000723070 */
[----:B------:R-:W-:-:S13]  /*0810*/  ISETP.LT.AND P1, PT, RZ, UR13, P1 ;  /* 0x0000000dff007c0c */ /* 0x000fda0008f21270 */
[----:B------:R-:W-:Y:S05]  /*0820*/  @!P1 BRA `(.L_x_65) ;  /* 0x00000008006c9947 */ /* 0x000fea0003800000 */
[----:B------:R-:W0:Y:S01]  /*0830*/  LDC R15, c[0x0][0x3b4] ;  /* 0x0000ed00ff0f7b82 */ /* 0x000e220000000800 */
[----:B------:R-:W1:Y:S01]  /*0840*/  LDCU UR14, c[0x0][0x3a4] ;  /* 0x00007480ff0e77ac */ /* 0x000e620008000800 */
[----:B------:R-:W-:-:S06]  /*0850*/  UISETP.GE.U32.AND UP0, UPT, UR13, 0x10, UPT ;  /* 0x000000100d00788c */ /* 0x000fcc000bf06070 */
[----:B------:R-:W2:Y:S01]  /*0860*/  LDC R17, c[0x0][0x3b8] ;  /* 0x0000ee00ff117b82 */ /* 0x000ea20000000800 */
[----:B-1----:R-:W-:-:S04]  /*0870*/  IMAD R3, R4, UR14, R13 ;  /* 0x0000000e04037c24 */ /* 0x002fc8000f8e020d */
[----:B------:R-:W-:Y:S02]  /*0880*/  IMAD R3, R3, UR12, R14 ;  /* 0x0000000c03037c24 */ /* 0x000fe4000f8e020e */
[----:B0-----:R-:W-:Y:S02]  /*0890*/  IMAD R12, R2, R15, UR4 ;  /* 0x00000004020c7e24 */ /* 0x001fe4000f8e020f */
[----:B------:R-:W-:Y:S02]  /*08a0*/  IMAD R19, R3, UR13, RZ ;  /* 0x0000000d03137c24 */ /* 0x000fe4000f8e02ff */
[----:B--2---:R-:W-:Y:S02]  /*08b0*/  IMAD R14, R12, R17, UR5 ;  /* 0x000000050c0e7e24 */ /* 0x004fe4000f8e0211 */
[----:B------:R-:W-:Y:S02]  /*08c0*/  HFMA2 R12, -RZ, RZ, 0, 0 ;  /* 0x00000000ff0c7431 */ /* 0x000fe400000001ff */
[----:B------:R-:W-:Y:S01]  /*08d0*/  IMAD R3, R14, UR13, RZ ;  /* 0x0000000d0e037c24 */ /* 0x000fe2000f8e02ff */
[----:B------:R-:W-:Y:S06]  /*08e0*/  BRA.U !UP0, `(.L_x_66) ;  /* 0x0000000108fc7547 */ /* 0x000fec000b800000 */
[----:B------:R-:W-:Y:S01]  /*08f0*/  MOV R21, R3 ;  /* 0x0000000300157202 */ /* 0x000fe20000000f00 */
[----:B------:R-:W-:Y:S01]  /*0900*/  IMAD.MOV.U32 R23, RZ, RZ, R19 ;  /* 0x000000ffff177224 */ /* 0x000fe200078e0013 */
[----:B------:R-:W-:-:S07]  /*0910*/  MOV R12, R11 ;  /* 0x0000000b000c7202 */ /* 0x000fce0000000f00 */
.L_x_67:
[----:B------:R-:W-:Y:S01]  /*0920*/  MOV R16, UR8 ;  /* 0x0000000800107c02 */ /* 0x000fe20008000f00 */
[----:B------:R-:W-:Y:S01]  /*0930*/  IMAD.U32 R14, RZ, RZ, UR6 ;  /* 0x00000006ff0e7e24 */ /* 0x000fe2000f8e00ff */
[----:B------:R-:W-:Y:S02]  /*0940*/  MOV R17, UR9 ;  /* 0x0000000900117c02 */ /* 0x000fe40008000f00 */
[----:B------:R-:W-:Y:S01]  /*0950*/  MOV R15, UR7 ;  /* 0x00000007000f7c02 */ /* 0x000fe20008000f00 */
[----:B------:R-:W-:-:S04]  /*0960*/  IMAD.WIDE R16, R23, 0x4, R16 ;  /* 0x0000000417107825 */ /* 0x000fc800078e0210 */
[----:B------:R-:W-:Y:S01]  /*0970*/  IMAD.WIDE R14, R21, 0x4, R14 ;  /* 0x00000004150e7825 */ /* 0x000fe200078e020e */
[----:B------:R-:W2:Y:S04]  /*0980*/  LDG.E.CONSTANT R25, desc[UR10][R16.64+-0x20] ;  /* 0xffffe00a10197981 */ /* 0x000ea8000c1e9900 */
[----:B------:R-:W2:Y:S04]  /*0990*/  LDG.E.CONSTANT R20, desc[UR10][R14.64+-0x20] ;  /* 0xffffe00a0e147981 */ /* 0x000ea8000c1e9900 */
[----:B------:R-:W3:Y:S04]  /*09a0*/  LDG.E.CONSTANT R27, desc[UR10][R16.64+-0x1c] ;  /* 0xffffe40a101b7981 */ /* 0x000ee8000c1e9900 */
[----:B------:R-:W3:Y:S04]  /*09b0*/  LDG.E.CONSTANT R22, desc[UR10][R14.64+-0x1c] ;  /* 0xffffe40a0e167981 */ /* 0x000ee8000c1e9900 */
[----:B------:R-:W4:Y:S04]  /*09c0*/  LDG.E.CONSTANT R24, desc[UR10][R16.64+0x14] ;  /* 0x0000140a10187981 */ /* 0x000f28000c1e9900 */
[----:B------:R-:W5:Y:S04]  /*09d0*/  LDG.E.CONSTANT R28, desc[UR10][R14.64+0x18] ;  /* 0x0000180a0e1c7981 */ /* 0x000f68000c1e9900 */
[----:B------:R-:W5:Y:S01]  /*09e0*/  LDG.E.CONSTANT R29, desc[UR10][R14.64+0x1c] ;  /* 0x00001c0a0e1d7981 */ /* 0x000f62000c1e9900 */
[----:B--2---:R-:W-:-:S03]  /*09f0*/  FFMA R20, R25, R20, R18 ;  /* 0x0000001419147223 */ /* 0x004fc60000000012 */
[----:B------:R-:W2:Y:S04]  /*0a00*/  LDG.E.CONSTANT R25, desc[UR10][R16.64+-0x18] ;  /* 0xffffe80a10197981 */ /* 0x000ea8000c1e9900 */
[----:B------:R-:W2:Y:S01]  /*0a10*/  LDG.E.CONSTANT R18, desc[UR10][R14.64+-0x18] ;  /* 0xffffe80a0e127981 */ /* 0x000ea2000c1e9900 */
[----:B---3--:R-:W-:-:S03]  /*0a20*/  FFMA R20, R27, R22, R20 ;  /* 0x000000161b147223 */ /* 0x008fc60000000014 */
[----:B------:R-:W3:Y:S04]  /*0a30*/  LDG.E.CONSTANT R27, desc[UR10][R16.64+-0x14] ;  /* 0xffffec0a101b7981 */ /* 0x000ee8000c1e9900 */
[----:B------:R-:W3:Y:S01]  /*0a40*/  LDG.E.CONSTANT R22, desc[UR10][R14.64+-0x14] ;  /* 0xffffec0a0e167981 */ /* 0x000ee2000c1e9900 */
        /* <DEDUP_REMOVED lines=28> */
[----:B------:R-:W4:Y:S04]  /*0c10*/  LDG.E.CONSTANT R27, desc[UR10][R14.64+0x14] ;  /* 0x0000140a0e1b7981 */ /* 0x000f28000c1e9900 */
[----:B------:R-:W5:Y:S04]  /*0c20*/  LDG.E.CONSTANT R20, desc[UR10][R16.64+0x18] ;  /* 0x0000180a10147981 */ /* 0x000f68000c1e9900 */
[----:B------:R-:W3:Y:S01]  /*0c30*/  LDG.E.CONSTANT R22, desc[UR10][R16.64+0x1c] ;  /* 0x00001c0a10167981 */ /* 0x000ee2000c1e9900 */
[----:B------:R-:W-:-:S04]  /*0c40*/  IADD3 R12, PT, PT, R12, 0x10, RZ ;  /* 0x000000100c0c7810 */ /* 0x000fc80007ffe0ff */
[----:B------:R-:W-:Y:S01]  /*0c50*/  ISETP.NE.AND P1, PT, R12, RZ, PT ;  /* 0x000000ff0c00720c */ /* 0x000fe20003f25270 */
[----:B------:R-:W-:Y:S01]  /*0c60*/  VIADD R21, R21, 0x10 ;  /* 0x0000001015157836 */ /* 0x000fe20000000000 */
[----:B------:R-:W-:Y:S01]  /*0c70*/  IADD3 R23, PT, PT, R23, 0x10, RZ ;  /* 0x0000001017177810 */ /* 0x000fe20007ffe0ff */
[----:B--2---:R-:W-:-:S04]  /*0c80*/  FFMA R25, R25, R18, R26 ;  /* 0x0000001219197223 */ /* 0x004fc8000000001a */
[----:B----4-:R-:W-:-:S04]  /*0c90*/  FFMA R25, R24, R27, R25 ;  /* 0x0000001b18197223 */ /* 0x010fc80000000019 */
[----:B-----5:R-:W-:-:S04]  /*0ca0*/  FFMA R25, R20, R28, R25 ;  /* 0x0000001c14197223 */ /* 0x020fc80000000019 */
[----:B---3--:R-:W-:Y:S01]  /*0cb0*/  FFMA R18, R22, R29, R25 ;  /* 0x0000001d16127223 */ /* 0x008fe20000000019 */
[----:B------:R-:W-:Y:S06]  /*0cc0*/  @P1 BRA `(.L_x_67) ;  /* 0xfffffffc00141947 */ /* 0x000fec000383ffff */
[----:B------:R-:W-:-:S07]  /*0cd0*/  MOV R12, R7 ;  /* 0x00000007000c7202 */ /* 0x000fce0000000f00 */
.L_x_66:
[----:B------:R-:W-:-:S13]  /*0ce0*/  ISETP.NE.AND P1, PT, R8, RZ, PT ;  /* 0x000000ff0800720c */ /* 0x000fda0003f25270 */
[----:B------:R-:W-:Y:S05]  /*0cf0*/  @!P1 BRA `(.L_x_65) ;  /* 0x0000000400389947 */ /* 0x000fea0003800000 */
[----:B------:R-:W-:Y:S02]  /*0d00*/  IADD3 R14, PT, PT, R8, -0x1, RZ ;  /* 0xffffffff080e7810 */ /* 0x000fe40007ffe0ff */
[----:B------:R-:W-:Y:S02]  /*0d10*/  ISETP.NE.AND P2, PT, R9, RZ, PT ;  /* 0x000000ff0900720c */ /* 0x000fe40003f45270 */
[----:B------:R-:W-:-:S13]  /*0d20*/  ISETP.GE.U32.AND P1, PT, R14, 0x7, PT ;  /* 0x000000070e00780c */ /* 0x000fda0003f26070 */
[----:B------:R-:W-:Y:S05]  /*0d30*/  @!P1 BRA `(.L_x_68) ;  /* 0x00000000007c9947 */ /* 0x000fea0003800000 */
[----:B------:R-:W0:Y:S01]  /*0d40*/  LDC.64 R16, c[0x0][0x380] ;  /* 0x0000e000ff107b82 */ /* 0x000e220000000a00 */
[----:B------:R-:W-:Y:S01]  /*0d50*/  IADD3 R21, PT, PT, R19, R12, RZ ;  /* 0x0000000c13157210 */ /* 0x000fe20007ffe0ff */
[----:B------:R-:W-:-:S06]  /*0d60*/  IMAD.IADD R23, R3, 0x1, R12 ;  /* 0x0000000103177824 */ /* 0x000fcc00078e020c */
[----:B------:R-:W1:Y:S01]  /*0d70*/  LDC.64 R14, c[0x0][0x388] ;  /* 0x0000e200ff0e7b82 */ /* 0x000e620000000a00 */
[----:B0-----:R-:W-:-:S05]  /*0d80*/  IMAD.WIDE R16, R21, 0x4, R16 ;  /* 0x0000000415107825 */ /* 0x001fca00078e0210 */
[----:B------:R-:W2:Y:S01]  /*0d90*/  LDG.E.CONSTANT R21, desc[UR10][R16.64] ;  /* 0x0000000a10157981 */ /* 0x000ea2000c1e9900 */
[----:B-1----:R-:W-:-:S03]  /*0da0*/  IMAD.WIDE R14, R23, 0x4, R14 ;  /* 0x00000004170e7825 */ /* 0x002fc600078e020e */
[----:B------:R-:W3:Y:S04]  /*0db0*/  LDG.E.CONSTANT R25, desc[UR10][R16.64+0x8] ;  /* 0x0000080a10197981 */ /* 0x000ee8000c1e9900 */
[----:B------:R-:W2:Y:S04]  /*0dc0*/  LDG.E.CONSTANT R20, desc[UR10][R14.64] ;  /* 0x0000000a0e147981 */ /* 0x000ea8000c1e9900 */
[----:B------:R-:W4:Y:S04]  /*0dd0*/  LDG.E.CONSTANT R23, desc[UR10][R16.64+0x4] ;  /* 0x0000040a10177981 */ /* 0x000f28000c1e9900 */
[----:B------:R-:W4:Y:S04]  /*0de0*/  LDG.E.CONSTANT R22, desc[UR10][R14.64+0x4] ;  /* 0x0000040a0e167981 */ /* 0x000f28000c1e9900 */
[----:B------:R-:W3:Y:S04]  /*0df0*/  LDG.E.CONSTANT R24, desc[UR10][R14.64+0x8] ;  /* 0x0000080a0e187981 */ /* 0x000ee8000c1e9900 */
[----:B------:R-:W5:Y:S04]  /*0e00*/  LDG.E.CONSTANT R27, desc[UR10][R14.64+0x10] ;  /* 0x0000100a0e1b7981 */ /* 0x000f68000c1e9900 */
[----:B------:R-:W5:Y:S04]  /*0e10*/  LDG.E.CONSTANT R26, desc[UR10][R14.64+0x14] ;  /* 0x0000140a0e1a7981 */ /* 0x000f68000c1e9900 */
[----:B------:R-:W5:Y:S01]  /*0e20*/  LDG.E.CONSTANT R28, desc[UR10][R14.64+0x1c] ;  /* 0x00001c0a0e1c7981 */ /* 0x000f62000c1e9900 */
[----:B--2---:R-:W-:-:S03]  /*0e30*/  FFMA R20, R21, R20, R18 ;  /* 0x0000001415147223 */ /* 0x004fc60000000012 */
[----:B------:R-:W2:Y:S04]  /*0e40*/  LDG.E.CONSTANT R18, desc[UR10][R16.64+0xc] ;  /* 0x00000c0a10127981 */ /* 0x000ea8000c1e9900 */
[----:B------:R-:W2:Y:S01]  /*0e50*/  LDG.E.CONSTANT R21, desc[UR10][R14.64+0xc] ;  /* 0x00000c0a0e157981 */ /* 0x000ea2000c1e9900 */
[----:B----4-:R-:W-:-:S03]  /*0e60*/  FFMA R20, R23, R22, R20 ;  /* 0x0000001617147223 */ /* 0x010fc60000000014 */
[----:B------:R-:W4:Y:S01]  /*0e70*/  LDG.E.CONSTANT R22, desc[UR10][R16.64+0x14] ;  /* 0x0000140a10167981 */ /* 0x000f22000c1e9900 */
[----:B---3--:R-:W-:-:S03]  /*0e80*/  FFMA R29, R25, R24, R20 ;  /* 0x00000018191d7223 */ /* 0x008fc60000000014 */
[----:B------:R-:W5:Y:S04]  /*0e90*/  LDG.E.CONSTANT R24, desc[UR10][R16.64+0x10] ;  /* 0x0000100a10187981 */ /* 0x000f68000c1e9900 */
[----:B------:R-:W3:Y:S04]  /*0ea0*/  LDG.E.CONSTANT R20, desc[UR10][R16.64+0x18] ;  /* 0x0000180a10147981 */ /* 0x000ee8000c1e9900 */
[----:B------:R-:W3:Y:S04]  /*0eb0*/  LDG.E.CONSTANT R25, desc[UR10][R14.64+0x18] ;  /* 0x0000180a0e197981 */ /* 0x000ee8000c1e9900 */
[----:B------:R-:W3:Y:S01]  /*0ec0*/  LDG.E.CONSTANT R23, desc[UR10][R16.64+0x1c] ;  /* 0x00001c0a10177981 */ /* 0x000ee2000c1e9900 */
[----:B------:R-:W-:Y:S01]  /*0ed0*/  IADD3 R12, PT, PT, R12, 0x8, RZ ;  /* 0x000000080c0c7810 */ /* 0x000fe20007ffe0ff */
[----:B--2---:R-:W-:-:S04]  /*0ee0*/  FFMA R21, R18, R21, R29 ;  /* 0x0000001512157223 */ /* 0x004fc8000000001d */
[----:B-----5:R-:W-:-:S04]  /*0ef0*/  FFMA R21, R24, R27, R21 ;  /* 0x0000001b18157223 */ /* 0x020fc80000000015 */
[----:B----4-:R-:W-:-:S04]  /*0f00*/  FFMA R21, R22, R26, R21 ;  /* 0x0000001a16157223 */ /* 0x010fc80000000015 */
[----:B---3--:R-:W-:-:S04]  /*0f10*/  FFMA R20, R20, R25, R21 ;  /* 0x0000001914147223 */ /* 0x008fc80000000015 */
[----:B------:R-:W-:-:S07]  /*0f20*/  FFMA R18, R23, R28, R20 ;  /* 0x0000001c17127223 */ /* 0x000fce0000000014 */
.L_x_68:
        /* <DEDUP_REMOVED lines=18> */
[----:B------:R-:W5:Y:S01]  /*1050*/  LDG.E.CONSTANT R26, desc[UR10][R14.64+0xc] ;  /* 0x00000c0a0e1a7981 */ /* 0x000f62000c1e9900 */
[----:B------:R-:W-:Y:S01]  /*1060*/  IADD3 R12, PT, PT, R12, 0x4, RZ ;  /* 0x000000040c0c7810 */ /* 0x000fe20007ffe0ff */
[----:B--2---:R-:W-:-:S04]  /*1070*/  FFMA R20, R21, R20, R18 ;  /* 0x0000001415147223 */ /* 0x004fc80000000012 */
[----:B----4-:R-:W-:-:S04]  /*1080*/  FFMA R20, R23, R22, R20 ;  /* 0x0000001617147223 */ /* 0x010fc80000000014 */
[----:B---3--:R-:W-:-:S04]  /*1090*/  FFMA R20, R25, R24, R20 ;  /* 0x0000001819147223 */ /* 0x008fc80000000014 */
[----:B-----5:R-:W-:-:S07]  /*10a0*/  FFMA R18, R27, R26, R20 ;  /* 0x0000001a1b127223 */ /* 0x020fce0000000014 */
.L_x_69:
[----:B------:R-:W-:Y:S05]  /*10b0*/  @!P2 BRA `(.L_x_65) ;  /* 0x000000000048a947 */ /* 0x000fea0003800000 */
[----:B------:R-:W0:Y:S01]  /*10c0*/  LDC.64 R14, c[0x0][0x380] ;  /* 0x0000e000ff0e7b82 */ /* 0x000e220000000a00 */
[-C--:B------:R-:W-:Y:S02]  /*10d0*/  IADD3 R19, PT, PT, R19, R12.reuse, RZ ;  /* 0x0000000c13137210 */ /* 0x080fe40007ffe0ff */
[----:B------:R-:W-:-:S05]  /*10e0*/  IADD3 R3, PT, PT, R3, R12, RZ ;  /* 0x0000000c03037210 */ /* 0x000fca0007ffe0ff */
[----:B------:R-:W1:Y:S01]  /*10f0*/  LDC.64 R16, c[0x0][0x388] ;  /* 0x0000e200ff107b82 */ /* 0x000e620000000a00 */
[----:B0-----:R-:W-:-:S04]  /*1100*/  IMAD.WIDE R14, R19, 0x4, R14 ;  /* 0x00000004130e7825 */ /* 0x001fc800078e020e */
[----:B-1----:R-:W-:Y:S02]  /*1110*/  IMAD.WIDE R16, R3, 0x4, R16 ;  /* 0x0000000403107825 */ /* 0x002fe400078e0210 */
[----:B------:R-:W2:Y:S04]  /*1120*/  LDG.E.CONSTANT R3, desc[UR10][R14.64] ;  /* 0x0000000a0e037981 */ /* 0x000ea8000c1e9900 */
[----:B------:R-:W2:Y:S01]  /*1130*/  LDG.E.CONSTANT R12, desc[UR10][R16.64] ;  /* 0x0000000a100c7981 */ /* 0x000ea2000c1e9900 */
[----:B------:R-:W-:Y:S01]  /*1140*/  ISETP.NE.AND P1, PT, R10, 0x1, PT ;  /* 0x000000010a00780c */ /* 0x000fe20003f25270 */
[----:B--2---:R-:W-:-:S12]  /*1150*/  FFMA R18, R3, R12, R18 ;  /* 0x0000000c03127223 */ /* 0x004fd80000000012 */
[----:B------:R-:W-:Y:S05]  /*1160*/  @!P1 BRA `(.L_x_65) ;  /* 0x00000000001c9947 */ /* 0x000fea0003800000 */
[----:B------:R-:W-:Y:S01]  /*1170*/  ISETP.NE.AND P1, PT, R10, 0x2, PT ;  /* 0x000000020a00780c */ /* 0x000fe20003f25270 */
[----:B------:R-:W2:Y:S04]  /*1180*/  LDG.E.CONSTANT R3, desc[UR10][R14.64+0x4] ;  /* 0x0000040a0e037981 */ /* 0x000ea8000c1e9900 */
[----:B------:R-:W2:Y:S08]  /*1190*/  LDG.E.CONSTANT R12, desc[UR10][R16.64+0x4] ;  /* 0x0000040a100c7981 */ /* 0x000eb0000c1e9900 */
[----:B------:R-:W3:Y:S04]  /*11a0*/  @P1 LDG.E.CONSTANT R19, desc[UR10][R14.64+0x8] ;  /* 0x0000080a0e131981 */ /* 0x000ee8000c1e9900 */
[----:B------:R-:W3:Y:S01]  /*11b0*/  @P1 LDG.E.CONSTANT R20, desc[UR10][R16.64+0x8] ;  /* 0x0000080a10141981 */ /* 0x000ee2000c1e9900 */
[----:B--2---:R-:W-:-:S04]  /*11c0*/  FFMA R18, R3, R12, R18 ;  /* 0x0000000c03127223 */ /* 0x004fc80000000012 */
[----:B---3--:R-:W-:-:S07]  /*11d0*/  @P1 FFMA R18, R19, R20, R18 ;  /* 0x0000001413121223 */ /* 0x008fce0000000012 */
.L_x_65:
[----:B------:R-:W-:Y:S05]  /*11e0*/  BSYNC.RECONVERGENT B0 ;  /* 0x0000000000007941 */ /* 0x000fea0003800200 */
.L_x_64:
[----:B------:R-:W0:Y:S01]  /*11f0*/  LDCU UR12, c[0x0][0x3b8] ;  /* 0x00007700ff0c77ac */ /* 0x000e220008000800 */
[----:B------:R-:W-:-:S04]  /*1200*/  UIADD3 UR5, UPT, UPT, UR5, 0x1, URZ ;  /* 0x0000000105057890 */ /* 0x000fc8000fffe0ff */
[----:B0-----:R-:W-:-:S09]  /*1210*/  UISETP.NE.AND UP0, UPT, UR5, UR12, UPT ;  /* 0x0000000c0500728c */ /* 0x001fd2000bf05270 */
[----:B------:R-:W-:Y:S05]  /*1220*/  BRA.U UP0, `(.L_x_70) ;  /* 0xfffffff500607547 */ /* 0x000fea000b83ffff */
[----:B------:R-:W0:Y:S01]  /*1230*/  LDCU UR5, c[0x0][0x3b4] ;  /* 0x00007680ff0577ac */ /* 0x000e220008000800 */
[----:B------:R-:W-:-:S04]  /*1240*/  UIADD3 UR4, UPT, UPT, UR4, 0x1, URZ ;  /* 0x0000000104047890 */ /* 0x000fc8000fffe0ff */
[----:B0-----:R-:W-:-:S09]  /*1250*/  UISETP.NE.AND UP0, UPT, UR4, UR5, UPT ;  /* 0x000000050400728c */ /* 0x001fd2000bf05270 */
[----:B------:R-:W-:Y:S05]  /*1260*/  BRA.U UP0, `(.L_x_71) ;  /* 0xfffffff5003c7547 */ /* 0x000fea000b83ffff */
.L_x_63:
[----:B------:R-:W0:Y:S01]  /*1270*/  LDCU.64 UR4, c[0x0][0x390] ;  /* 0x00007200ff0477ac */ /* 0x000e220008000a00 */
[----:B------:R-:W1:Y:S01]  /*1280*/  LDC.64 R4, c[0x0][0x398] ;  /* 0x0000e600ff047b82 */ /* 0x000e620000000a00 */
[----:B0-----:R-:W-:-:S04]  /*1290*/  UISETP.NE.U32.AND UP0, UPT, UR4, URZ, UPT ;  /* 0x000000ff0400728c */ /* 0x001fc8000bf05070 */
[----:B------:R-:W-:Y:S01]  /*12a0*/  UISETP.NE.AND.EX UP0, UPT, UR5, URZ, UPT, UP0 ;  /* 0x000000ff0500728c */ /* 0x000fe2000bf05300 */
[----:B-1----:R-:W-:-:S08]  /*12b0*/  IMAD.WIDE R4, R0, 0x4, R4 ;  /* 0x0000000400047825 */ /* 0x002fd000078e0204 */
[----:B------:R-:W-:Y:S05]  /*12c0*/  BRA.U !UP0, `(.L_x_72) ;  /* 0x0000000108107547 */ /* 0x000fea000b800000 */
[----:B------:R-:W0:Y:S02]  /*12d0*/  LDC.64 R6, c[0x0][0x390] ;  /* 0x0000e400ff067b82 */ /* 0x000e240000000a00 */
[----:B0-----:R-:W-:-:S06]  /*12e0*/  IMAD.WIDE R2, R2, 0x4, R6 ;  /* 0x0000000402027825 */ /* 0x001fcc00078e0206 */
[----:B------:R-:W2:Y:S02]  /*12f0*/  LDG.E.CONSTANT R2, desc[UR10][R2.64] ;  /* 0x0000000a02027981 */ /* 0x000ea4000c1e9900 */
[----:B--2---:R-:W-:-:S07]  /*1300*/  FADD R18, R2, R18 ;  /* 0x0000001202127221 */ /* 0x004fce0000000000 */
.L_x_72:
[----:B------:R-:W-:-:S05]  /*1310*/  FMNMX R3, RZ, R18, !PT ;  /* 0x00000012ff037209 */ /* 0x000fca0007800000 */
[----:B------:R-:W-:Y:S01]  /*1320*/  STG.E desc[UR10][R4.64], R3 ;  /* 0x0000000304007986 */ /* 0x000fe2000c10190a */
[----:B------:R-:W-:Y:S05]  /*1330*/  EXIT ;  /* 0x000000000000794d */ /* 0x000fea0003800000 */
.L_x_73:
        /* <DEDUP_REMOVED lines=12> */
.L_x_92:


//--------------------- .text.conv2d_kernel       --------------------------
	.section	.text.conv2d_kernel,"ax",@progbits
	.align	128
        .global         conv2d_kernel
        .type           conv2d_kernel,@function
        .size           conv2d_kernel,(.L_x_93 - conv2d_kernel)
        .other          conv2d_kernel,@"STO_CUDA_ENTRY STV_DEFAULT"
conv2d_kernel:
.text.conv2d_kernel:
        /* <DEDUP_REMOVED lines=16> */
[----:B------:R-:W-:Y:S02]  /*0100*/  IABS R10, R0 ;  /* 0x00000000000a7213 */ /* 0x000fe40000000000 */
[----:B------:R-:W1:Y:S01]  /*0110*/  I2F.RP R2, R9 ;  /* 0x0000000900027306 */ /* 0x000e620000209400 */
[----:B------:R-:W-:Y:S01]  /*0120*/  MOV R18, RZ ;  /* 0x000000ff00127202 */ /* 0x000fe20000000f00 */
[----:B------:R-:W2:Y:S06]  /*0130*/  LDCU.64 UR10, c[0x0][0x358] ;  /* 0x00006b00ff0a77ac */ /* 0x000eac0008000a00 */
        /* <DEDUP_REMOVED lines=67> */
[----:B-1----:R-:W-:-:S04]  /*0570*/  VIADD R4, R7, 0xffffffe ;  /* 0x0ffffffe07047836 */ /* 0x002fc80000000000 */
[----:B------:R1:W3:Y:S02]  /*0580*/  F2I.FTZ.U32.TRUNC.NTZ R5, R4 ;  /* 0x0000000400057305 */ /* 0x0002e4000021f000 */
[----:B-1----:R-:W-:Y:S01]  /*0590*/  HFMA2 R4, -RZ, RZ, 0, 0 ;  /* 0x00000000ff047431 */ /* 0x002fe200000001ff */
[----:B---3--:R-:W-:-:S05]  /*05a0*/  IADD3 R9, PT, PT, RZ, -R5, RZ ;  /* 0x80000005ff097210 */ /* 0x008fca0007ffe0ff */
[----:B------:R-:W-:-:S04]  /*05b0*/  IMAD R9, R9, R8, RZ ;  /* 0x0000000809097224 */ /* 0x000fc800078e02ff */
[----:B------:R-:W-:Y:S01]  /*05c0*/  IMAD.HI.U32 R5, R5, R9, R4 ;  /* 0x0000000905057227 */ /* 0x000fe200078e0004 */
[----:B------:R-:W-:Y:S02]  /*05d0*/  MOV R9, R10 ;  /* 0x0000000a00097202 */ /* 0x000fe40000000f00 */
[----:B------:R-:W1:Y:S03]  /*05e0*/  LDC R10, c[0x0][0x3ac] ;  /* 0x0000eb00ff0a7b82 */ /* 0x000e660000000800 */
[----:B------:R-:W-:-:S04]  /*05f0*/  IMAD.HI.U32 R4, R5, R9, RZ ;  /* 0x0000000905047227 */ /* 0x000fc800078e00ff */
[----:B------:R-:W-:-:S04]  /*0600*/  IMAD.MOV R5, RZ, RZ, -R4 ;  /* 0x000000ffff057224 */ /* 0x000fc800078e0a04 */
[----:B------:R-:W-:-:S05]  /*0610*/  IMAD R5, R8, R5, R9 ;  /* 0x0000000508057224 */ /* 0x000fca00078e0209 */
[----:B------:R-:W-:Y:S02]  /*0620*/  ISETP.GT.U32.AND P2, PT, R8, R5, PT ;  /* 0x000000050800720c */ /* 0x000fe40003f44070 */
[----:B-1----:R-:W-:-:S04]  /*0630*/  LOP3.LUT R7, R10, 0x7ffffff0, RZ, 0xc0, !PT ;  /* 0x7ffffff00a077812 */ /* 0x002fc800078ec0ff */
[----:B------:R-:W-:-:S07]  /*0640*/  IADD3 R11, PT, PT, -R7, RZ, RZ ;  /* 0x000000ff070b7210 */ /* 0x000fce0007ffe1ff */
[-C--:B------:R-:W-:Y:S02]  /*0650*/  @!P2 IADD3 R5, PT, PT, R5, -R8.reuse, RZ ;  /* 0x800000080505a210 */ /* 0x080fe40007ffe0ff */
[----:B------:R-:W-:Y:S02]  /*0660*/  @!P2 IADD3 R4, PT, PT, R4, 0x1, RZ ;  /* 0x000000010404a810 */ /* 0x000fe40007ffe0ff */
[----:B------:R-:W-:Y:S02]  /*0670*/  ISETP.GE.U32.AND P0, PT, R5, R8, PT ;  /* 0x000000080500720c */ /* 0x000fe40003f06070 */
[----:B------:R-:W-:Y:S01]  /*0680*/  LOP3.LUT R5, R6, R3, RZ, 0x3c, !PT ;  /* 0x0000000306057212 */ /* 0x000fe200078e3cff */
[----:B------:R-:W0:Y:S01]  /*0690*/  LDC.64 R8, c[0x0][0x3c0] ;  /* 0x0000f000ff087b82 */ /* 0x000e220000000a00 */
[----:B------:R-:W-:Y:S02]  /*06a0*/  ISETP.NE.AND P2, PT, R3, RZ, PT ;  /* 0x000000ff0300720c */ /* 0x000fe40003f45270 */
        /* <DEDUP_REMOVED lines=11> */
.L_x_82:
[----:B------:R-:W0:Y:S01]  /*0760*/  LDCU UR5, c[0x0][0x3a4] ;  /* 0x00007480ff0577ac */ /* 0x000e220008000800 */
[----:B------:R-:W-:-:S05]  /*0770*/  VIADD R13, R6, UR4 ;  /* 0x00000004060d7c36 */ /* 0x000fca0008000000 */
[----:B0-----:R-:W-:Y:S01]  /*0780*/  ISETP.GE.AND P0, PT, R13, UR5, PT ;  /* 0x000000050d007c0c */ /* 0x001fe2000bf06270 */
[----:B------:R-:W-:-:S03]  /*0790*/  UMOV UR5, URZ ;  /* 0x000000ff00057c82 */ /* 0x000fc60008000000 */
[----:B------:R-:W-:-:S13]  /*07a0*/  ISETP.GT.AND P0, PT, R13, -0x1, !P0 ;  /* 0xffffffff0d00780c */ /* 0x000fda0004704270 */
.L_x_81:
        /* <DEDUP_REMOVED lines=23> */
.L_x_78:
        /* <DEDUP_REMOVED lines=60> */
.L_x_77:
        /* <DEDUP_REMOVED lines=37> */
.L_x_79:
        /* <DEDUP_REMOVED lines=24> */
.L_x_80:
        /* <DEDUP_REMOVED lines=19> */
.L_x_76:
[----:B------:R-:W-:Y:S05]  /*11e0*/  BSYNC.RECONVERGENT B0 ;  /* 0x0000000000007941 */ /* 0x000fea0003800200 */
.L_x_75:
        /* <DEDUP_REMOVED lines=8> */
.L_x_74:
        /* <DEDUP_REMOVED lines=10> */
.L_x_83:
[----:B------:R-:W-:Y:S01]  /*1310*/  STG.E desc[UR10][R4.64], R18 ;  /* 0x0000001204007986 */ /* 0x000fe2000c10190a */
[----:B------:R-:W-:Y:S05]  /*1320*/  EXIT ;  /* 0x000000000000794d */ /* 0x000fea0003800000 */
.L_x_84:
        /* <DEDUP_REMOVED lines=13> */
.L_x_93:


//--------------------- .nv.shared.im2col_kernel  --------------------------
	.section	.nv.shared.im2col_kernel,"aw",@nobits
	.sectionflags	@""
	.align	16
	.zero		1024


//--------------------- .nv.shared.reserved.0     --------------------------
	.section	.nv.shared.reserved.0,"aw",@nobits
	.weak		__nv_reservedSMEM_offset_0_alias
	.size		__nv_reservedSMEM_offset_0_alias, 0, 64
	.other		__nv_reservedSMEM_offset_0_alias,@"STO_CUDA_RESERVED_SHARED STV_DEFAULT"
__nv_reservedSMEM_offset_0_alias:
	.zero		0
	.zero		64


//--------------------- .nv.shared.conv2d_3x3_tiled_kernel --------------------------
	.section	.nv.shared.conv2d_3x3_tiled_kernel,"aw",@nobits
	.sectionflags	@""
	.align	16
	.zero		1024


//--------------------- .nv.shared.global_avg_pool2d_kernel --------------------------
	.section	.nv.shared.global_avg_pool2d_kernel,"aw",@nobits
	.sectionflags	@""
	.align	16
	.zero		1024


//--------------------- .nv.shared.avg_pool2d_kernel --------------------------
	.section	.nv.shared.avg_pool2d_kernel,"aw",@nobits
	.sectionflags	@""
	.align	16
	.zero		1024


//--------------------- .nv.shared.max_pool2d_kernel --------------------------
	.section	.nv.shared.max_pool2d_kernel,"aw",@nobits
	.sectionflags	@""
	.align	16
	.zero		1024


//--------------------- .nv.shared.conv2d_relu_kernel --------------------------
	.section	.nv.shared.conv2d_relu_kernel,"aw",@nobits
	.sectionflags	@""
	.align	16
	.zero		1024


//--------------------- .nv.shared.conv2d_kernel  --------------------------
	.section	.nv.shared.conv2d_kernel,"aw",@nobits
	.sectionflags	@""
	.align	16
	.zero		1024


//--------------------- .nv.constant0.im2col_kernel --------------------------
	.section	.nv.constant0.im2col_kernel,"a",@progbits
	.sectionflags	@""
	.align	4
.nv.constant0.im2col_kernel:
	.zero		960


//--------------------- .nv.constant0.conv2d_3x3_tiled_kernel --------------------------
	.section	.nv.constant0.conv2d_3x3_tiled_kernel,"a",@progbits
	.sectionflags	@""
	.align	4
.nv.constant0.conv2d_3x3_tiled_kernel:
	.zero		952


//--------------------- .nv.constant0.global_avg_pool2d_kernel --------------------------
	.section	.nv.constant0.global_avg_pool2d_kernel,"a",@progbits
	.sectionflags	@""
	.align	4
.nv.constant0.global_avg_pool2d_kernel:
	.zero		928


//--------------------- .nv.constant0.avg_pool2d_kernel --------------------------
	.section	.nv.constant0.avg_pool2d_kernel,"a",@progbits
	.sectionflags	@""
	.align	4
.nv.constant0.avg_pool2d_kernel:
	.zero		952


//--------------------- .nv.constant0.max_pool2d_kernel --------------------------
	.section	.nv.constant0.max_pool2d_kernel,"a",@progbits
	.sectionflags	@""
	.align	4
.nv.constant0.max_pool2d_kernel:
	.zero		952


//--------------------- .nv.constant0.conv2d_relu_kernel --------------------------
	.section	.nv.constant0.conv2d_relu_kernel,"a",@progbits
	.sectionflags	@""
	.align	4
.nv.constant0.conv2d_relu_kernel:
	.zero		980


//--------------------- .nv.constant0.conv2d_kernel --------------------------
	.section	.nv.constant0.conv2d_kernel,"a",@progbits
	.sectionflags	@""
	.align	4
.nv.constant0.conv2d_kernel:
	.zero		980


//--------------------- SYMBOLS --------------------------

	.type		.nv.reservedSmem.offset0,@object
	.size		.nv.reservedSmem.offset0,0x4
	.type		.nv.reservedSmem.cap,@object
	.size		.nv.reservedSmem.cap,0x4
